// auto-generated by cutlass_sweep.gemm — config: {"arch": "sm_90", "cluster_m": 8, "cluster_n": 1, "dtype": "bf16", "dtype_b": "bf16", "layout": "nt", "stages": 0, "tile_k": 32, "tile_m": 256, "tile_n": 64}
#include "cutlass/cutlass.h"
#include "cutlass/gemm/collective/collective_builder.hpp"
#include "cutlass/gemm/device/gemm_universal_adapter.h"
#include "cutlass/gemm/kernel/gemm_universal.hpp"
#include "cutlass/epilogue/collective/collective_builder.hpp"

using ElemA = cutlass::bfloat16_t;
using ElemB = cutlass::bfloat16_t;
using ElemCD = cutlass::bfloat16_t;
using Acc  = float;
using TileShape    = cute::Shape<cute::_256, cute::_64, cute::_32>;
using ClusterShape = cute::Shape<cute::_8, cute::_1, cute::_1>;

using CollectiveEpilogue = typename cutlass::epilogue::collective::CollectiveBuilder<
    cutlass::arch::Sm90, cutlass::arch::OpClassTensorOp,
    TileShape, ClusterShape,
    cutlass::epilogue::collective::EpilogueTileAuto,
    Acc, Acc,
    ElemCD, cutlass::layout::RowMajor, 128 / cutlass::sizeof_bits<ElemCD>::value,
    ElemCD, cutlass::layout::RowMajor, 128 / cutlass::sizeof_bits<ElemCD>::value,
    cutlass::epilogue::collective::EpilogueScheduleAuto
  >::CollectiveOp;

using CollectiveMainloop = typename cutlass::gemm::collective::CollectiveBuilder<
    cutlass::arch::Sm90, cutlass::arch::OpClassTensorOp,
    ElemA, cutlass::layout::RowMajor, 128 / cutlass::sizeof_bits<ElemA>::value,
    ElemB, cutlass::layout::ColumnMajor, 128 / cutlass::sizeof_bits<ElemB>::value,
    Acc,
    TileShape, ClusterShape,
    cutlass::gemm::collective::StageCountAutoCarveout<static_cast<int>(sizeof(typename CollectiveEpilogue::SharedStorage))>,
    cutlass::gemm::collective::KernelScheduleAuto
  >::CollectiveOp;

using GemmKernel = cutlass::gemm::kernel::GemmUniversal<
    cute::Shape<int,int,int,int>,
    CollectiveMainloop,
    CollectiveEpilogue
>;
using Gemm = cutlass::gemm::device::GemmUniversalAdapter<GemmKernel>;

// Force the device kernel symbol into the cubin without needing a host main.
auto* _anchor = &cutlass::device_kernel<GemmKernel>;


// ===== COMPILED SASS (sm_90a) =====

	.target	sm_90a

	.elftype	@"ET_EXEC"


//--------------------- .note.nv.tkinfo           --------------------------
	.section	.note.nv.tkinfo,"",@"SHT_NOTE"
	.sectionflags	@"SHF_NOTE_NV_TKINFO"
	.tkinfo
        /*0018*/ 	.word	0x00000002
        /*0030*/ 	.string	""
        /*0030*/ 	.string	"ptxas"
        /*0030*/ 	.string	"Cuda compilation tools, release 13.0, V13.0.88"
        /*0030*/ 	.string	"Build cuda_13.0.r13.0/compiler.36424714_0"
        /*0030*/ 	.string	"-arch sm_90a -m 64 "



//--------------------- .note.nv.cuinfo           --------------------------
	.section	.note.nv.cuinfo,"",@"SHT_NOTE"
	.sectionflags	@"SHF_NOTE_NV_CUINFO"
        /*0018*/ 	.short	0x0002
        /*001a*/ 	.short	0x005a
        /*001c*/ 	.short	0x0082
	.zero		2


//--------------------- .nv.info                  --------------------------
	.section	.nv.info,"",@"SHT_CUDA_INFO"
	.align	4


	//----- nvinfo : EIATTR_REGCOUNT
	.align		4
        /*0000*/ 	.byte	0x04, 0x2f
        /*0002*/ 	.short	(.L_15 - .L_14)
	.align		4
.L_14:
        /*0004*/ 	.word	index@(_ZN7cutlass13device_kernelINS_4gemm6kernel13GemmUniversalIN4cute5tupleIJiiiiEEENS1_10collective13CollectiveMmaINS1_34MainloopSm90TmaGmmaWarpSpecializedILi11ENS5_IJNS4_1CILi8EEENSA_ILi1EEESC_EEENS1_35KernelTmaWarpSpecializedCooperativeEEENS5_IJNSA_ILi256EEENSA_ILi64EEENSA_ILi32EEEEEENS_10bfloat16_tENS5_IJlSC_lEEESK_SL_NS4_8TiledMMAINS4_8MMA_AtomIJNS4_4SM904GMMA27MMA_64x64x16_F32BF16BF16_SSILNSP_5MajorE0ELSR_0ELNSP_7ScaleInE1ELSS_1EEEEEENS4_6LayoutINS5_IJNSA_ILi2EEESC_SC_EEENS5_IJSC_NSA_ILi0EEESY_EEEEENS5_IJNS4_10UnderscoreES11_S11_EEEEENS4_13SM90_TMA_LOADENS4_14ComposedLayoutINS4_7SwizzleILi2ELi4ELi3EEENS4_18smem_ptr_flag_bitsILi16EEENSV_INS5_IJSB_SI_EEENS5_IJSI_SC_EEEEEEEvNS4_8identityENS4_23SM90_TMA_LOAD_MULTICASTES1D_vS1E_EENS_8epilogue10collective6detail29Sm90TmaWarpSpecializedAdapterINS1I_15DefaultEpilogueISK_SL_SL_NS1H_6thread17LinearCombinationISK_Li1EffLNS1M_9ScaleType4KindE0ELNS_15FloatRoundStyleE2ESK_EENS1_15EpilogueDefaultEEEEEvvEEEEvNT_6ParamsE)
        /*0008*/ 	.word	0x000000a8


	//----- nvinfo : EIATTR_FRAME_SIZE
	.align		4
.L_15:
        /*000c*/ 	.byte	0x04, 0x11
        /*000e*/ 	.short	(.L_17 - .L_16)
	.align		4
.L_16:
        /*0010*/ 	.word	index@(_ZN7cutlass13device_kernelINS_4gemm6kernel13GemmUniversalIN4cute5tupleIJiiiiEEENS1_10collective13CollectiveMmaINS1_34MainloopSm90TmaGmmaWarpSpecializedILi11ENS5_IJNS4_1CILi8EEENSA_ILi1EEESC_EEENS1_35KernelTmaWarpSpecializedCooperativeEEENS5_IJNSA_ILi256EEENSA_ILi64EEENSA_ILi32EEEEEENS_10bfloat16_tENS5_IJlSC_lEEESK_SL_NS4_8TiledMMAINS4_8MMA_AtomIJNS4_4SM904GMMA27MMA_64x64x16_F32BF16BF16_SSILNSP_5MajorE0ELSR_0ELNSP_7ScaleInE1ELSS_1EEEEEENS4_6LayoutINS5_IJNSA_ILi2EEESC_SC_EEENS5_IJSC_NSA_ILi0EEESY_EEEEENS5_IJNS4_10UnderscoreES11_S11_EEEEENS4_13SM90_TMA_LOADENS4_14ComposedLayoutINS4_7SwizzleILi2ELi4ELi3EEENS4_18smem_ptr_flag_bitsILi16EEENSV_INS5_IJSB_SI_EEENS5_IJSI_SC_EEEEEEEvNS4_8identityENS4_23SM90_TMA_LOAD_MULTICASTES1D_vS1E_EENS_8epilogue10collective6detail29Sm90TmaWarpSpecializedAdapterINS1I_15DefaultEpilogueISK_SL_SL_NS1H_6thread17LinearCombinationISK_Li1EffLNS1M_9ScaleType4KindE0ELNS_15FloatRoundStyleE2ESK_EENS1_15EpilogueDefaultEEEEEvvEEEEvNT_6ParamsE)
        /*0014*/ 	.word	0x00000000


	//----- nvinfo : EIATTR_MIN_STACK_SIZE
	.align		4
.L_17:
        /*0018*/ 	.byte	0x04, 0x12
        /*001a*/ 	.short	(.L_19 - .L_18)
	.align		4
.L_18:
        /*001c*/ 	.word	index@(_ZN7cutlass13device_kernelINS_4gemm6kernel13GemmUniversalIN4cute5tupleIJiiiiEEENS1_10collective13CollectiveMmaINS1_34MainloopSm90TmaGmmaWarpSpecializedILi11ENS5_IJNS4_1CILi8EEENSA_ILi1EEESC_EEENS1_35KernelTmaWarpSpecializedCooperativeEEENS5_IJNSA_ILi256EEENSA_ILi64EEENSA_ILi32EEEEEENS_10bfloat16_tENS5_IJlSC_lEEESK_SL_NS4_8TiledMMAINS4_8MMA_AtomIJNS4_4SM904GMMA27MMA_64x64x16_F32BF16BF16_SSILNSP_5MajorE0ELSR_0ELNSP_7ScaleInE1ELSS_1EEEEEENS4_6LayoutINS5_IJNSA_ILi2EEESC_SC_EEENS5_IJSC_NSA_ILi0EEESY_EEEEENS5_IJNS4_10UnderscoreES11_S11_EEEEENS4_13SM90_TMA_LOADENS4_14ComposedLayoutINS4_7SwizzleILi2ELi4ELi3EEENS4_18smem_ptr_flag_bitsILi16EEENSV_INS5_IJSB_SI_EEENS5_IJSI_SC_EEEEEEEvNS4_8identityENS4_23SM90_TMA_LOAD_MULTICASTES1D_vS1E_EENS_8epilogue10collective6detail29Sm90TmaWarpSpecializedAdapterINS1I_15DefaultEpilogueISK_SL_SL_NS1H_6thread17LinearCombinationISK_Li1EffLNS1M_9ScaleType4KindE0ELNS_15FloatRoundStyleE2ESK_EENS1_15EpilogueDefaultEEEEEvvEEEEvNT_6ParamsE)
        /*0020*/ 	.word	0x00000000
.L_19:


//--------------------- .nv.compat                --------------------------
	.section	.nv.compat,"",@"SHT_CUDA_COMPAT_INFO"
	.align	4
        /*0000*/ 	.byte	0x02, 0x09, 0x01, 0x00, 0x02, 0x02, 0x04, 0x00, 0x02, 0x05, 0x05, 0x00, 0x03, 0x07, 0x01, 0x01
        /*0010*/ 	.byte	0x02, 0x03, 0x01, 0x00, 0x02, 0x06, 0x01, 0x00, 0x04, 0x0b, 0x08, 0x00, 0x00, 0x00, 0x00, 0x00
        /*0020*/ 	.byte	0x00, 0x00, 0x00, 0x00


//--------------------- .nv.info._ZN7cutlass13device_kernelINS_4gemm6kernel13GemmUniversalIN4cute5tupleIJiiiiEEENS1_10collective13CollectiveMmaINS1_34MainloopSm90TmaGmmaWarpSpecializedILi11ENS5_IJNS4_1CILi8EEENSA_ILi1EEESC_EEENS1_35KernelTmaWarpSpecializedCooperativeEEENS5_IJNSA_ILi256EEENSA_ILi64EEENSA_ILi32EEEEEENS_10bfloat16_tENS5_IJlSC_lEEESK_SL_NS4_8TiledMMAINS4_8MMA_AtomIJNS4_4SM904GMMA27MMA_64x64x16_F32BF16BF16_SSILNSP_5MajorE0ELSR_0ELNSP_7ScaleInE1ELSS_1EEEEEENS4_6LayoutINS5_IJNSA_ILi2EEESC_SC_EEENS5_IJSC_NSA_ILi0EEESY_EEEEENS5_IJNS4_10UnderscoreES11_S11_EEEEENS4_13SM90_TMA_LOADENS4_14ComposedLayoutINS4_7SwizzleILi2ELi4ELi3EEENS4_18smem_ptr_flag_bitsILi16EEENSV_INS5_IJSB_SI_EEENS5_IJSI_SC_EEEEEEEvNS4_8identityENS4_23SM90_TMA_LOAD_MULTICASTES1D_vS1E_EENS_8epilogue10collective6detail29Sm90TmaWarpSpecializedAdapterINS1I_15DefaultEpilogueISK_SL_SL_NS1H_6thread17LinearCombinationISK_Li1EffLNS1M_9ScaleType4KindE0ELNS_15FloatRoundStyleE2ESK_EENS1_15EpilogueDefaultEEEEEvvEEEEvNT_6ParamsE --------------------------
	.section	.nv.info._ZN7cutlass13device_kernelINS_4gemm6kernel13GemmUniversalIN4cute5tupleIJiiiiEEENS1_10collective13CollectiveMmaINS1_34MainloopSm90TmaGmmaWarpSpecializedILi11ENS5_IJNS4_1CILi8EEENSA_ILi1EEESC_EEENS1_35KernelTmaWarpSpecializedCooperativeEEENS5_IJNSA_ILi256EEENSA_ILi64EEENSA_ILi32EEEEEENS_10bfloat16_tENS5_IJlSC_lEEESK_SL_NS4_8TiledMMAINS4_8MMA_AtomIJNS4_4SM904GMMA27MMA_64x64x16_F32BF16BF16_SSILNSP_5MajorE0ELSR_0ELNSP_7ScaleInE1ELSS_1EEEEEENS4_6LayoutINS5_IJNSA_ILi2EEESC_SC_EEENS5_IJSC_NSA_ILi0EEESY_EEEEENS5_IJNS4_10UnderscoreES11_S11_EEEEENS4_13SM90_TMA_LOADENS4_14ComposedLayoutINS4_7SwizzleILi2ELi4ELi3EEENS4_18smem_ptr_flag_bitsILi16EEENSV_INS5_IJSB_SI_EEENS5_IJSI_SC_EEEEEEEvNS4_8identityENS4_23SM90_TMA_LOAD_MULTICASTES1D_vS1E_EENS_8epilogue10collective6detail29Sm90TmaWarpSpecializedAdapterINS1I_15DefaultEpilogueISK_SL_SL_NS1H_6thread17LinearCombinationISK_Li1EffLNS1M_9ScaleType4KindE0ELNS_15FloatRoundStyleE2ESK_EENS1_15EpilogueDefaultEEEEEvvEEEEvNT_6ParamsE,"",@"SHT_CUDA_INFO"
	.sectionflags	@""
	.align	4


	//----- nvinfo : EIATTR_CUDA_API_VERSION
	.align		4
        /*0000*/ 	.byte	0x04, 0x37
        /*0002*/ 	.short	(.L_21 - .L_20)
.L_20:
        /*0004*/ 	.word	0x00000082


	//----- nvinfo : EIATTR_KPARAM_INFO
	.align		4
.L_21:
        /*0008*/ 	.byte	0x04, 0x17
        /*000a*/ 	.short	(.L_23 - .L_22)
.L_22:
        /*000c*/ 	.word	0x00000000
        /*0010*/ 	.short	0x0000
        /*0012*/ 	.short	0x0070
        /*0014*/ 	.byte	0x00, 0xf0, 0x01, 0x10


	//----- nvinfo : EIATTR_SPARSE_MMA_MASK
	.align		4
.L_23:
        /*0018*/ 	.byte	0x03, 0x50
        /*001a*/ 	.short	0x0000


	//----- nvinfo : EIATTR_MAXREG_COUNT
	.align		4
        /*001c*/ 	.byte	0x03, 0x1b
        /*001e*/ 	.short	0x00a8


	//----- nvinfo : EIATTR_NUM_BARRIERS
	.align		4
        /*0020*/ 	.byte	0x02, 0x4c
        /*0022*/ 	.byte	0x01
	.zero		1


	//----- nvinfo : EIATTR_EXTERNS
	.align		4
        /*0024*/ 	.byte	0x04, 0x0f
        /*0026*/ 	.short	(.L_25 - .L_24)


	//   ....[0]....
	.align		4
.L_24:
        /*0028*/ 	.word	index@(__assertfail)


	//----- nvinfo : EIATTR_MERCURY_ISA_VERSION
	.align		4
.L_25:
        /*002c*/ 	.byte	0x03, 0x5f
        /*002e*/ 	.short	0x0101


	//----- nvinfo : EIATTR_INT_WARP_WIDE_INSTR_OFFSETS
	.align		4
        /*0030*/ 	.byte	0x04, 0x31
        /*0032*/ 	.short	(.L_27 - .L_26)


	//   ....[0]....
.L_26:
        /*0034*/ 	.word	0x000005d0


	//   ....[1]....
        /*0038*/ 	.word	0x00000600


	//   ....[2]....
        /*003c*/ 	.word	0x000007b0


	//   ....[3]....
        /*0040*/ 	.word	0x00001ff0


	//----- nvinfo : EIATTR_COOP_GROUP_MASK_REGIDS
	.align		4
.L_27:
        /*0044*/ 	.byte	0x04, 0x29
        /*0046*/ 	.short	(.L_29 - .L_28)


	//   ....[0]....
.L_28:
        /*0048*/ 	.word	0xffffffff


	//   ....[1]....
        /*004c*/ 	.word	0xffffffff


	//   ....[2]....
        /*0050*/ 	.word	0xffffffff


	//   ....[3]....
        /*0054*/ 	.word	0xffffffff


	//   ....[4]....
        /*0058*/ 	.word	0xffffffff


	//   ....[5]....
        /*005c*/ 	.word	0xffffffff


	//----- nvinfo : EIATTR_COOP_GROUP_INSTR_OFFSETS
	.align		4
.L_29:
        /*0060*/ 	.byte	0x04, 0x28
        /*0062*/ 	.short	(.L_31 - .L_30)


	//   ....[0]....
.L_30:
        /*0064*/ 	.word	0x00000060


	//   ....[1]....
        /*0068*/ 	.word	0x00000070


	//   ....[2]....
        /*006c*/ 	.word	0x00000130


	//   ....[3]....
        /*0070*/ 	.word	0x00000410


	//   ....[4]....
        /*0074*/ 	.word	0x00000910


	//   ....[5]....
        /*0078*/ 	.word	0x000015b0


	//----- nvinfo : EIATTR_REG_RECONFIG
	.align		4
.L_31:
        /*007c*/ 	.byte	0x01, 0x54
	.zero		2


	//----- nvinfo : EIATTR_SYSCALL_OFFSETS
	.align		4
        /*0080*/ 	.byte	0x04, 0x46
        /*0082*/ 	.short	(.L_33 - .L_32)


	//   ....[0]....
.L_32:
        /*0084*/ 	.word	0x000017a0


	//----- nvinfo : EIATTR_MBARRIER_INSTR_OFFSETS
	.align		4
.L_33:
        /*0088*/ 	.byte	0x04, 0x39
        /*008a*/ 	.short	(.L_35 - .L_34)


	//   ....[0]....
.L_34:
        /*008c*/ 	.word	0x00000280
        /*0090*/ 	.word	0x000000ff
        /*0094*/ 	.word	0x00000000
        /*0098*/ 	.short	0x0100
        /*009a*/ 	.byte	0x08
	.zero		1


	//   ....[1]....
        /*009c*/ 	.word	0x00000290
        /*00a0*/ 	.word	0x000000ff
        /*00a4*/ 	.word	0x00000058
        /*00a8*/ 	.short	0x0100
        /*00aa*/ 	.byte	0x08
	.zero		1


	//   ....[2]....
        /*00ac*/ 	.word	0x000002a0
        /*00b0*/ 	.word	0x000000ff
        /*00b4*/ 	.word	0x00000008
        /*00b8*/ 	.short	0x0100
        /*00ba*/ 	.byte	0x08
	.zero		1


	//   ....[3]....
        /*00bc*/ 	.word	0x000002b0
        /*00c0*/ 	.word	0x000000ff
        /*00c4*/ 	.word	0x00000060
        /*00c8*/ 	.short	0x0100
        /*00ca*/ 	.byte	0x08
	.zero		1


	//   ....[4]....
        /*00cc*/ 	.word	0x000002c0
        /*00d0*/ 	.word	0x000000ff
        /*00d4*/ 	.word	0x00000010
        /*00d8*/ 	.short	0x0100
        /*00da*/ 	.byte	0x08
	.zero		1


	//   ....[5]....
        /*00dc*/ 	.word	0x000002d0
        /*00e0*/ 	.word	0x000000ff
        /*00e4*/ 	.word	0x00000068
        /*00e8*/ 	.short	0x0100
        /*00ea*/ 	.byte	0x08
	.zero		1


	//   ....[6]....
        /*00ec*/ 	.word	0x000002e0
        /*00f0*/ 	.word	0x000000ff
        /*00f4*/ 	.word	0x00000018
        /*00f8*/ 	.short	0x0100
        /*00fa*/ 	.byte	0x08
	.zero		1


	//   ....[7]....
        /*00fc*/ 	.word	0x000002f0
        /*0100*/ 	.word	0x000000ff
        /*0104*/ 	.word	0x00000070
        /*0108*/ 	.short	0x0100
        /*010a*/ 	.byte	0x08
	.zero		1


	//   ....[8]....
        /*010c*/ 	.word	0x00000300
        /*0110*/ 	.word	0x000000ff
        /*0114*/ 	.word	0x00000020
        /*0118*/ 	.short	0x0100
        /*011a*/ 	.byte	0x08
	.zero		1


	//   ....[9]....
        /*011c*/ 	.word	0x00000310
        /*0120*/ 	.word	0x000000ff
        /*0124*/ 	.word	0x00000078
        /*0128*/ 	.short	0x0100
        /*012a*/ 	.byte	0x08
	.zero		1


	//   ....[10]....
        /*012c*/ 	.word	0x00000320
        /*0130*/ 	.word	0x000000ff
        /*0134*/ 	.word	0x00000028
        /*0138*/ 	.short	0x0100
        /*013a*/ 	.byte	0x08
	.zero		1


	//   ....[11]....
        /*013c*/ 	.word	0x00000330
        /*0140*/ 	.word	0x000000ff
        /*0144*/ 	.word	0x00000080
        /*0148*/ 	.short	0x0100
        /*014a*/ 	.byte	0x08
	.zero		1


	//   ....[12]....
        /*014c*/ 	.word	0x00000340
        /*0150*/ 	.word	0x000000ff
        /*0154*/ 	.word	0x00000030
        /*0158*/ 	.short	0x0100
        /*015a*/ 	.byte	0x08
	.zero		1


	//   ....[13]....
        /*015c*/ 	.word	0x00000350
        /*0160*/ 	.word	0x000000ff
        /*0164*/ 	.word	0x00000088
        /*0168*/ 	.short	0x0100
        /*016a*/ 	.byte	0x08
	.zero		1


	//   ....[14]....
        /*016c*/ 	.word	0x00000360
        /*0170*/ 	.word	0x000000ff
        /*0174*/ 	.word	0x00000038
        /*0178*/ 	.short	0x0100
        /*017a*/ 	.byte	0x08
	.zero		1


	//   ....[15]....
        /*017c*/ 	.word	0x00000370
        /*0180*/ 	.word	0x000000ff
        /*0184*/ 	.word	0x00000090
        /*0188*/ 	.short	0x0100
        /*018a*/ 	.byte	0x08
	.zero		1


	//   ....[16]....
        /*018c*/ 	.word	0x00000380
        /*0190*/ 	.word	0x000000ff
        /*0194*/ 	.word	0x00000040
        /*0198*/ 	.short	0x0100
        /*019a*/ 	.byte	0x08
	.zero		1


	//   ....[17]....
        /*019c*/ 	.word	0x00000390
        /*01a0*/ 	.word	0x000000ff
        /*01a4*/ 	.word	0x00000098
        /*01a8*/ 	.short	0x0100
        /*01aa*/ 	.byte	0x08
	.zero		1


	//   ....[18]....
        /*01ac*/ 	.word	0x000003a0
        /*01b0*/ 	.word	0x000000ff
        /*01b4*/ 	.word	0x00000048
        /*01b8*/ 	.short	0x0100
        /*01ba*/ 	.byte	0x08
	.zero		1


	//   ....[19]....
        /*01bc*/ 	.word	0x000003b0
        /*01c0*/ 	.word	0x000000ff
        /*01c4*/ 	.word	0x000000a0
        /*01c8*/ 	.short	0x0100
        /*01ca*/ 	.byte	0x08
	.zero		1


	//   ....[20]....
        /*01cc*/ 	.word	0x000003c0
        /*01d0*/ 	.word	0x000000ff
        /*01d4*/ 	.word	0x00000050
        /*01d8*/ 	.short	0x0100
        /*01da*/ 	.byte	0x08
	.zero		1


	//   ....[21]....
        /*01dc*/ 	.word	0x000003d0
        /*01e0*/ 	.word	0x000000ff
        /*01e4*/ 	.word	0x000000a8
        /*01e8*/ 	.short	0x0100
        /*01ea*/ 	.byte	0x08
	.zero		1


	//   ....[22]....
        /*01ec*/ 	.word	0x00000840
        /*01f0*/ 	.word	0x000000ff
        /*01f4*/ 	.word	0x000000c0
        /*01f8*/ 	.short	0x0100
        /*01fa*/ 	.byte	0x06
	.zero		1


	//   ....[23]....
        /*01fc*/ 	.word	0x000008c0
        /*0200*/ 	.word	0x000000ff
        /*0204*/ 	.word	0x000000c8
        /*0208*/ 	.short	0x0100
        /*020a*/ 	.byte	0x06
	.zero		1


	//   ....[24]....
        /*020c*/ 	.word	0x00001860
        /*0210*/ 	.word	0x00000003
        /*0214*/ 	.word	0x00000000
        /*0218*/ 	.short	0x010a
        /*021a*/ 	.byte	0x3f
	.zero		1


	//   ....[25]....
        /*021c*/ 	.word	0x000018c0
        /*0220*/ 	.word	0x00000003
        /*0224*/ 	.word	0x00000000
        /*0228*/ 	.short	0x010a
        /*022a*/ 	.byte	0x3f
	.zero		1


	//   ....[26]....
        /*022c*/ 	.word	0x00001c20
        /*0230*/ 	.word	0x00000005
        /*0234*/ 	.word	0x00000000
        /*0238*/ 	.short	0x010a
        /*023a*/ 	.byte	0x3f
	.zero		1


	//   ....[27]....
        /*023c*/ 	.word	0x00001c60
        /*0240*/ 	.word	0x00000005
        /*0244*/ 	.word	0x00000000
        /*0248*/ 	.short	0x010a
        /*024a*/ 	.byte	0x3f
	.zero		1


	//   ....[28]....
        /*024c*/ 	.word	0x00001ea0
        /*0250*/ 	.word	0x00000004
        /*0254*/ 	.word	0x00000000
        /*0258*/ 	.short	0x0101
        /*025a*/ 	.byte	0x3f
	.zero		1


	//   ....[29]....
        /*025c*/ 	.word	0x00002090
        /*0260*/ 	.word	0x00000000
        /*0264*/ 	.word	0x00000000
        /*0268*/ 	.short	0x0101
        /*026a*/ 	.byte	0x3f
	.zero		1


	//   ....[30]....
        /*026c*/ 	.word	0x00007d80
        /*0270*/ 	.word	0x00000017
        /*0274*/ 	.word	0x00000058
        /*0278*/ 	.short	0x010a
        /*027a*/ 	.byte	0x3f
	.zero		1


	//   ....[31]....
        /*027c*/ 	.word	0x00008100
        /*0280*/ 	.word	0x00000006
        /*0284*/ 	.word	0x000000c8
        /*0288*/ 	.short	0x0101
        /*028a*/ 	.byte	0x3f
	.zero		1


	//   ....[32]....
        /*028c*/ 	.word	0x00008850
        /*0290*/ 	.word	0x00000007
        /*0294*/ 	.word	0x00000000
        /*0298*/ 	.short	0x010a
        /*029a*/ 	.byte	0x3f
	.zero		1


	//   ....[33]....
        /*029c*/ 	.word	0x000088d0
        /*02a0*/ 	.word	0x00000006
        /*02a4*/ 	.word	0x00000000
        /*02a8*/ 	.short	0x010a
        /*02aa*/ 	.byte	0x3f
	.zero		1


	//   ....[34]....
        /*02ac*/ 	.word	0x00008960
        /*02b0*/ 	.word	0x00000007
        /*02b4*/ 	.word	0x00000000
        /*02b8*/ 	.short	0x010a
        /*02ba*/ 	.byte	0x3f
	.zero		1


	//   ....[35]....
        /*02bc*/ 	.word	0x000089f0
        /*02c0*/ 	.word	0x00000006
        /*02c4*/ 	.word	0x00000000
        /*02c8*/ 	.short	0x010a
        /*02ca*/ 	.byte	0x3f
	.zero		1


	//   ....[36]....
        /*02cc*/ 	.word	0x00008a80
        /*02d0*/ 	.word	0x00000007
        /*02d4*/ 	.word	0x00000000
        /*02d8*/ 	.short	0x010a
        /*02da*/ 	.byte	0x3f
	.zero		1


	//   ....[37]....
        /*02dc*/ 	.word	0x00008b10
        /*02e0*/ 	.word	0x00000006
        /*02e4*/ 	.word	0x00000000
        /*02e8*/ 	.short	0x010a
        /*02ea*/ 	.byte	0x3f
	.zero		1


	//   ....[38]....
        /*02ec*/ 	.word	0x00008ba0
        /*02f0*/ 	.word	0x00000007
        /*02f4*/ 	.word	0x00000000
        /*02f8*/ 	.short	0x010a
        /*02fa*/ 	.byte	0x3f
	.zero		1


	//   ....[39]....
        /*02fc*/ 	.word	0x00008c30
        /*0300*/ 	.word	0x00000006
        /*0304*/ 	.word	0x00000000
        /*0308*/ 	.short	0x010a
        /*030a*/ 	.byte	0x3f
	.zero		1


	//   ....[40]....
        /*030c*/ 	.word	0x00008cc0
        /*0310*/ 	.word	0x00000007
        /*0314*/ 	.word	0x00000000
        /*0318*/ 	.short	0x010a
        /*031a*/ 	.byte	0x3f
	.zero		1


	//   ....[41]....
        /*031c*/ 	.word	0x00008d50
        /*0320*/ 	.word	0x00000006
        /*0324*/ 	.word	0x00000000
        /*0328*/ 	.short	0x010a
        /*032a*/ 	.byte	0x3f
	.zero		1


	//   ....[42]....
        /*032c*/ 	.word	0x00008de0
        /*0330*/ 	.word	0x00000005
        /*0334*/ 	.word	0x00000000
        /*0338*/ 	.short	0x010a
        /*033a*/ 	.byte	0x3f
	.zero		1


	//   ....[43]....
        /*033c*/ 	.word	0x00008e40
        /*0340*/ 	.word	0x00000003
        /*0344*/ 	.word	0x00000000
        /*0348*/ 	.short	0x010a
        /*034a*/ 	.byte	0x3f
	.zero		1


	//   ....[44]....
        /*034c*/ 	.word	0x00008e90
        /*0350*/ 	.word	0x00000005
        /*0354*/ 	.word	0x00000000
        /*0358*/ 	.short	0x010a
        /*035a*/ 	.byte	0x3f
	.zero		1


	//   ....[45]....
        /*035c*/ 	.word	0x00008f60
        /*0360*/ 	.word	0x00000017
        /*0364*/ 	.word	0x00000058
        /*0368*/ 	.short	0x010a
        /*036a*/ 	.byte	0x3f
	.zero		1


	//   ....[46]....
        /*036c*/ 	.word	0x00009030
        /*0370*/ 	.word	0x00000007
        /*0374*/ 	.word	0x00000000
        /*0378*/ 	.short	0x010a
        /*037a*/ 	.byte	0x3f
	.zero		1


	//   ....[47]....
        /*037c*/ 	.word	0x00009080
        /*0380*/ 	.word	0x00000006
        /*0384*/ 	.word	0x00000000
        /*0388*/ 	.short	0x010a
        /*038a*/ 	.byte	0x3f
	.zero		1


	//   ....[48]....
        /*038c*/ 	.word	0x000090d0
        /*0390*/ 	.word	0x00000007
        /*0394*/ 	.word	0x00000000
        /*0398*/ 	.short	0x010a
        /*039a*/ 	.byte	0x3f
	.zero		1


	//   ....[49]....
        /*039c*/ 	.word	0x00009120
        /*03a0*/ 	.word	0x00000006
        /*03a4*/ 	.word	0x00000000
        /*03a8*/ 	.short	0x010a
        /*03aa*/ 	.byte	0x3f
	.zero		1


	//   ....[50]....
        /*03ac*/ 	.word	0x00009170
        /*03b0*/ 	.word	0x00000007
        /*03b4*/ 	.word	0x00000000
        /*03b8*/ 	.short	0x010a
        /*03ba*/ 	.byte	0x3f
	.zero		1


	//   ....[51]....
        /*03bc*/ 	.word	0x000091c0
        /*03c0*/ 	.word	0x00000006
        /*03c4*/ 	.word	0x00000000
        /*03c8*/ 	.short	0x010a
        /*03ca*/ 	.byte	0x3f
	.zero		1


	//   ....[52]....
        /*03cc*/ 	.word	0x00009210
        /*03d0*/ 	.word	0x00000007
        /*03d4*/ 	.word	0x00000000
        /*03d8*/ 	.short	0x010a
        /*03da*/ 	.byte	0x3f
	.zero		1


	//   ....[53]....
        /*03dc*/ 	.word	0x00009260
        /*03e0*/ 	.word	0x00000006
        /*03e4*/ 	.word	0x00000000
        /*03e8*/ 	.short	0x010a
        /*03ea*/ 	.byte	0x3f
	.zero		1


	//   ....[54]....
        /*03ec*/ 	.word	0x000092b0
        /*03f0*/ 	.word	0x00000007
        /*03f4*/ 	.word	0x00000000
        /*03f8*/ 	.short	0x010a
        /*03fa*/ 	.byte	0x3f
	.zero		1


	//   ....[55]....
        /*03fc*/ 	.word	0x00009300
        /*0400*/ 	.word	0x00000006
        /*0404*/ 	.word	0x00000000
        /*0408*/ 	.short	0x010a
        /*040a*/ 	.byte	0x3f
	.zero		1


	//----- nvinfo : EIATTR_NUM_MBARRIERS
	.align		4
.L_35:
        /*040c*/ 	.byte	0x03, 0x38
        /*040e*/ 	.short	0x0018


	//----- nvinfo : EIATTR_EXIT_INSTR_OFFSETS
	.align		4
        /*0410*/ 	.byte	0x04, 0x1c
        /*0412*/ 	.short	(.L_37 - .L_36)


	//   ....[0]....
.L_36:
        /*0414*/ 	.word	0x00000af0


	//   ....[1]....
        /*0418*/ 	.word	0x00001310


	//   ....[2]....
        /*041c*/ 	.word	0x00007500


	//   ....[3]....
        /*0420*/ 	.word	0x00007a60


	//   ....[4]....
        /*0424*/ 	.word	0x00008e30


	//----- nvinfo : EIATTR_MAX_THREADS
	.align		4
.L_37:
        /*0428*/ 	.byte	0x04, 0x05
        /*042a*/ 	.short	(.L_39 - .L_38)
.L_38:
        /*042c*/ 	.word	0x00000180
        /*0430*/ 	.word	0x00000001
        /*0434*/ 	.word	0x00000001


	//----- nvinfo : EIATTR_CRS_STACK_SIZE
	.align		4
.L_39:
        /*0438*/ 	.byte	0x04, 0x1e
        /*043a*/ 	.short	(.L_41 - .L_40)
.L_40:
        /*043c*/ 	.word	0x00000000


	//----- nvinfo : EIATTR_CBANK_PARAM_SIZE
	.align		4
.L_41:
        /*0440*/ 	.byte	0x03, 0x19
        /*0442*/ 	.short	0x0470


	//----- nvinfo : EIATTR_PARAM_CBANK
	.align		4
        /*0444*/ 	.byte	0x04, 0x0a
        /*0446*/ 	.short	(.L_43 - .L_42)
	.align		4
.L_42:
        /*0448*/ 	.word	index@(.nv.constant0._ZN7cutlass13device_kernelINS_4gemm6kernel13GemmUniversalIN4cute5tupleIJiiiiEEENS1_10collective13CollectiveMmaINS1_34MainloopSm90TmaGmmaWarpSpecializedILi11ENS5_IJNS4_1CILi8EEENSA_ILi1EEESC_EEENS1_35KernelTmaWarpSpecializedCooperativeEEENS5_IJNSA_ILi256EEENSA_ILi64EEENSA_ILi32EEEEEENS_10bfloat16_tENS5_IJlSC_lEEESK_SL_NS4_8TiledMMAINS4_8MMA_AtomIJNS4_4SM904GMMA27MMA_64x64x16_F32BF16BF16_SSILNSP_5MajorE0ELSR_0ELNSP_7ScaleInE1ELSS_1EEEEEENS4_6LayoutINS5_IJNSA_ILi2EEESC_SC_EEENS5_IJSC_NSA_ILi0EEESY_EEEEENS5_IJNS4_10UnderscoreES11_S11_EEEEENS4_13SM90_TMA_LOADENS4_14ComposedLayoutINS4_7SwizzleILi2ELi4ELi3EEENS4_18smem_ptr_flag_bitsILi16EEENSV_INS5_IJSB_SI_EEENS5_IJSI_SC_EEEEEEEvNS4_8identityENS4_23SM90_TMA_LOAD_MULTICASTES1D_vS1E_EENS_8epilogue10collective6detail29Sm90TmaWarpSpecializedAdapterINS1I_15DefaultEpilogueISK_SL_SL_NS1H_6thread17LinearCombinationISK_Li1EffLNS1M_9ScaleType4KindE0ELNS_15FloatRoundStyleE2ESK_EENS1_15EpilogueDefaultEEEEEvvEEEEvNT_6ParamsE)
        /*044c*/ 	.short	0x0210
        /*044e*/ 	.short	0x0470


	//----- nvinfo : EIATTR_SW_WAR
	.align		4
.L_43:
        /*0450*/ 	.byte	0x04, 0x36
        /*0452*/ 	.short	(.L_45 - .L_44)
.L_44:
        /*0454*/ 	.word	0x00000008
.L_45:


//--------------------- .nv.callgraph             --------------------------
	.section	.nv.callgraph,"",@"SHT_CUDA_CALLGRAPH"
	.align	4
	.sectionentsize	8
	.align		4
        /*0000*/ 	.word	0x00000000
	.align		4
        /*0004*/ 	.word	0xffffffff
	.align		4
        /*0008*/ 	.word	index@(_ZN7cutlass13device_kernelINS_4gemm6kernel13GemmUniversalIN4cute5tupleIJiiiiEEENS1_10collective13CollectiveMmaINS1_34MainloopSm90TmaGmmaWarpSpecializedILi11ENS5_IJNS4_1CILi8EEENSA_ILi1EEESC_EEENS1_35KernelTmaWarpSpecializedCooperativeEEENS5_IJNSA_ILi256EEENSA_ILi64EEENSA_ILi32EEEEEENS_10bfloat16_tENS5_IJlSC_lEEESK_SL_NS4_8TiledMMAINS4_8MMA_AtomIJNS4_4SM904GMMA27MMA_64x64x16_F32BF16BF16_SSILNSP_5MajorE0ELSR_0ELNSP_7ScaleInE1ELSS_1EEEEEENS4_6LayoutINS5_IJNSA_ILi2EEESC_SC_EEENS5_IJSC_NSA_ILi0EEESY_EEEEENS5_IJNS4_10UnderscoreES11_S11_EEEEENS4_13SM90_TMA_LOADENS4_14ComposedLayoutINS4_7SwizzleILi2ELi4ELi3EEENS4_18smem_ptr_flag_bitsILi16EEENSV_INS5_IJSB_SI_EEENS5_IJSI_SC_EEEEEEEvNS4_8identityENS4_23SM90_TMA_LOAD_MULTICASTES1D_vS1E_EENS_8epilogue10collective6detail29Sm90TmaWarpSpecializedAdapterINS1I_15DefaultEpilogueISK_SL_SL_NS1H_6thread17LinearCombinationISK_Li1EffLNS1M_9ScaleType4KindE0ELNS_15FloatRoundStyleE2ESK_EENS1_15EpilogueDefaultEEEEEvvEEEEvNT_6ParamsE)
	.align		4
        /*000c*/ 	.word	index@(__assertfail)
	.align		4
        /*0010*/ 	.word	0x00000000
	.align		4
        /*0014*/ 	.word	0xfffffffe
	.align		4
        /*0018*/ 	.word	0x00000000
	.align		4
        /*001c*/ 	.word	0xfffffffd
	.align		4
        /*0020*/ 	.word	0x00000000
	.align		4
        /*0024*/ 	.word	0xfffffffc


//--------------------- .nv.constant4             --------------------------
	.section	.nv.constant4,"a",@progbits
	.align	8
	.align		8
.nv.constant4:
        /*0000*/ 	.dword	__assertfail
	.align		8
        /*0008*/ 	.dword	__unnamed_1
	.align		8
        /*0010*/ 	.dword	_ZN40_INTERNAL_b6739e73_4_k_cu_12f80428_184664cuda3std3__45__cpo5beginE
	.align		8
        /*0018*/ 	.dword	_ZN40_INTERNAL_b6739e73_4_k_cu_12f80428_184664cuda3std3__45__cpo3endE
	.align		8
        /*0020*/ 	.dword	_ZN40_INTERNAL_b6739e73_4_k_cu_12f80428_184664cuda3std3__45__cpo6cbeginE
	.align		8
        /*0028*/ 	.dword	_ZN40_INTERNAL_b6739e73_4_k_cu_12f80428_184664cuda3std3__45__cpo4cendE
	.align		8
        /*0030*/ 	.dword	_ZN40_INTERNAL_b6739e73_4_k_cu_12f80428_184664cuda3std3__442_GLOBAL__N__b6739e73_4_k_cu_12f80428_184666ignoreE
	.align		8
        /*0038*/ 	.dword	_ZN40_INTERNAL_b6739e73_4_k_cu_12f80428_184664cuda3std3__419piecewise_constructE
	.align		8
        /*0040*/ 	.dword	_ZN40_INTERNAL_b6739e73_4_k_cu_12f80428_184664cuda3std3__48in_placeE
	.align		8
        /*0048*/ 	.dword	_ZN40_INTERNAL_b6739e73_4_k_cu_12f80428_184664cuda3std6ranges3__45__cpo4swapE
	.align		8
        /*0050*/ 	.dword	_ZN40_INTERNAL_b6739e73_4_k_cu_12f80428_184664cuda3std6ranges3__45__cpo9iter_moveE
	.align		8
        /*0058*/ 	.dword	_ZN40_INTERNAL_b6739e73_4_k_cu_12f80428_184664cute7productE
	.align		8
        /*0060*/ 	.dword	_ZN40_INTERNAL_b6739e73_4_k_cu_12f80428_184664cute1_E
	.align		8
        /*0068*/ 	.dword	$str$22
	.align		8
        /*0070*/ 	.dword	$str$23


//--------------------- .text._ZN7cutlass13device_kernelINS_4gemm6kernel13GemmUniversalIN4cute5tupleIJiiiiEEENS1_10collective13CollectiveMmaINS1_34MainloopSm90TmaGmmaWarpSpecializedILi11ENS5_IJNS4_1CILi8EEENSA_ILi1EEESC_EEENS1_35KernelTmaWarpSpecializedCooperativeEEENS5_IJNSA_ILi256EEENSA_ILi64EEENSA_ILi32EEEEEENS_10bfloat16_tENS5_IJlSC_lEEESK_SL_NS4_8TiledMMAINS4_8MMA_AtomIJNS4_4SM904GMMA27MMA_64x64x16_F32BF16BF16_SSILNSP_5MajorE0ELSR_0ELNSP_7ScaleInE1ELSS_1EEEEEENS4_6LayoutINS5_IJNSA_ILi2EEESC_SC_EEENS5_IJSC_NSA_ILi0EEESY_EEEEENS5_IJNS4_10UnderscoreES11_S11_EEEEENS4_13SM90_TMA_LOADENS4_14ComposedLayoutINS4_7SwizzleILi2ELi4ELi3EEENS4_18smem_ptr_flag_bitsILi16EEENSV_INS5_IJSB_SI_EEENS5_IJSI_SC_EEEEEEEvNS4_8identityENS4_23SM90_TMA_LOAD_MULTICASTES1D_vS1E_EENS_8epilogue10collective6detail29Sm90TmaWarpSpecializedAdapterINS1I_15DefaultEpilogueISK_SL_SL_NS1H_6thread17LinearCombinationISK_Li1EffLNS1M_9ScaleType4KindE0ELNS_15FloatRoundStyleE2ESK_EENS1_15EpilogueDefaultEEEEEvvEEEEvNT_6ParamsE --------------------------
	.section	.text._ZN7cutlass13device_kernelINS_4gemm6kernel13GemmUniversalIN4cute5tupleIJiiiiEEENS1_10collective13CollectiveMmaINS1_34MainloopSm90TmaGmmaWarpSpecializedILi11ENS5_IJNS4_1CILi8EEENSA_ILi1EEESC_EEENS1_35KernelTmaWarpSpecializedCooperativeEEENS5_IJNSA_ILi256EEENSA_ILi64EEENSA_ILi32EEEEEENS_10bfloat16_tENS5_IJlSC_lEEESK_SL_NS4_8TiledMMAINS4_8MMA_AtomIJNS4_4SM904GMMA27MMA_64x64x16_F32BF16BF16_SSILNSP_5MajorE0ELSR_0ELNSP_7ScaleInE1ELSS_1EEEEEENS4_6LayoutINS5_IJNSA_ILi2EEESC_SC_EEENS5_IJSC_NSA_ILi0EEESY_EEEEENS5_IJNS4_10UnderscoreES11_S11_EEEEENS4_13SM90_TMA_LOADENS4_14ComposedLayoutINS4_7SwizzleILi2ELi4ELi3EEENS4_18smem_ptr_flag_bitsILi16EEENSV_INS5_IJSB_SI_EEENS5_IJSI_SC_EEEEEEEvNS4_8identityENS4_23SM90_TMA_LOAD_MULTICASTES1D_vS1E_EENS_8epilogue10collective6detail29Sm90TmaWarpSpecializedAdapterINS1I_15DefaultEpilogueISK_SL_SL_NS1H_6thread17LinearCombinationISK_Li1EffLNS1M_9ScaleType4KindE0ELNS_15FloatRoundStyleE2ESK_EENS1_15EpilogueDefaultEEEEEvvEEEEvNT_6ParamsE,"ax",@progbits
	.align	128
.text._ZN7cutlass13device_kernelINS_4gemm6kernel13GemmUniversalIN4cute5tupleIJiiiiEEENS1_10collective13CollectiveMmaINS1_34MainloopSm90TmaGmmaWarpSpecializedILi11ENS5_IJNS4_1CILi8EEENSA_ILi1EEESC_EEENS1_35KernelTmaWarpSpecializedCooperativeEEENS5_IJNSA_ILi256EEENSA_ILi64EEENSA_ILi32EEEEEENS_10bfloat16_tENS5_IJlSC_lEEESK_SL_NS4_8TiledMMAINS4_8MMA_AtomIJNS4_4SM904GMMA27MMA_64x64x16_F32BF16BF16_SSILNSP_5MajorE0ELSR_0ELNSP_7ScaleInE1ELSS_1EEEEEENS4_6LayoutINS5_IJNSA_ILi2EEESC_SC_EEENS5_IJSC_NSA_ILi0EEESY_EEEEENS5_IJNS4_10UnderscoreES11_S11_EEEEENS4_13SM90_TMA_LOADENS4_14ComposedLayoutINS4_7SwizzleILi2ELi4ELi3EEENS4_18smem_ptr_flag_bitsILi16EEENSV_INS5_IJSB_SI_EEENS5_IJSI_SC_EEEEEEEvNS4_8identityENS4_23SM90_TMA_LOAD_MULTICASTES1D_vS1E_EENS_8epilogue10collective6detail29Sm90TmaWarpSpecializedAdapterINS1I_15DefaultEpilogueISK_SL_SL_NS1H_6thread17LinearCombinationISK_Li1EffLNS1M_9ScaleType4KindE0ELNS_15FloatRoundStyleE2ESK_EENS1_15EpilogueDefaultEEEEEvvEEEEvNT_6ParamsE:
        .type           _ZN7cutlass13device_kernelINS_4gemm6kernel13GemmUniversalIN4cute5tupleIJiiiiEEENS1_10collective13CollectiveMmaINS1_34MainloopSm90TmaGmmaWarpSpecializedILi11ENS5_IJNS4_1CILi8EEENSA_ILi1EEESC_EEENS1_35KernelTmaWarpSpecializedCooperativeEEENS5_IJNSA_ILi256EEENSA_ILi64EEENSA_ILi32EEEEEENS_10bfloat16_tENS5_IJlSC_lEEESK_SL_NS4_8TiledMMAINS4_8MMA_AtomIJNS4_4SM904GMMA27MMA_64x64x16_F32BF16BF16_SSILNSP_5MajorE0ELSR_0ELNSP_7ScaleInE1ELSS_1EEEEEENS4_6LayoutINS5_IJNSA_ILi2EEESC_SC_EEENS5_IJSC_NSA_ILi0EEESY_EEEEENS5_IJNS4_10UnderscoreES11_S11_EEEEENS4_13SM90_TMA_LOADENS4_14ComposedLayoutINS4_7SwizzleILi2ELi4ELi3EEENS4_18smem_ptr_flag_bitsILi16EEENSV_INS5_IJSB_SI_EEENS5_IJSI_SC_EEEEEEEvNS4_8identityENS4_23SM90_TMA_LOAD_MULTICASTES1D_vS1E_EENS_8epilogue10collective6detail29Sm90TmaWarpSpecializedAdapterINS1I_15DefaultEpilogueISK_SL_SL_NS1H_6thread17LinearCombinationISK_Li1EffLNS1M_9ScaleType4KindE0ELNS_15FloatRoundStyleE2ESK_EENS1_15EpilogueDefaultEEEEEvvEEEEvNT_6ParamsE,@function
        .size           _ZN7cutlass13device_kernelINS_4gemm6kernel13GemmUniversalIN4cute5tupleIJiiiiEEENS1_10collective13CollectiveMmaINS1_34MainloopSm90TmaGmmaWarpSpecializedILi11ENS5_IJNS4_1CILi8EEENSA_ILi1EEESC_EEENS1_35KernelTmaWarpSpecializedCooperativeEEENS5_IJNSA_ILi256EEENSA_ILi64EEENSA_ILi32EEEEEENS_10bfloat16_tENS5_IJlSC_lEEESK_SL_NS4_8TiledMMAINS4_8MMA_AtomIJNS4_4SM904GMMA27MMA_64x64x16_F32BF16BF16_SSILNSP_5MajorE0ELSR_0ELNSP_7ScaleInE1ELSS_1EEEEEENS4_6LayoutINS5_IJNSA_ILi2EEESC_SC_EEENS5_IJSC_NSA_ILi0EEESY_EEEEENS5_IJNS4_10UnderscoreES11_S11_EEEEENS4_13SM90_TMA_LOADENS4_14ComposedLayoutINS4_7SwizzleILi2ELi4ELi3EEENS4_18smem_ptr_flag_bitsILi16EEENSV_INS5_IJSB_SI_EEENS5_IJSI_SC_EEEEEEEvNS4_8identityENS4_23SM90_TMA_LOAD_MULTICASTES1D_vS1E_EENS_8epilogue10collective6detail29Sm90TmaWarpSpecializedAdapterINS1I_15DefaultEpilogueISK_SL_SL_NS1H_6thread17LinearCombinationISK_Li1EffLNS1M_9ScaleType4KindE0ELNS_15FloatRoundStyleE2ESK_EENS1_15EpilogueDefaultEEEEEvvEEEEvNT_6ParamsE,(.L_x_210 - _ZN7cutlass13device_kernelINS_4gemm6kernel13GemmUniversalIN4cute5tupleIJiiiiEEENS1_10collective13CollectiveMmaINS1_34MainloopSm90TmaGmmaWarpSpecializedILi11ENS5_IJNS4_1CILi8EEENSA_ILi1EEESC_EEENS1_35KernelTmaWarpSpecializedCooperativeEEENS5_IJNSA_ILi256EEENSA_ILi64EEENSA_ILi32EEEEEENS_10bfloat16_tENS5_IJlSC_lEEESK_SL_NS4_8TiledMMAINS4_8MMA_AtomIJNS4_4SM904GMMA27MMA_64x64x16_F32BF16BF16_SSILNSP_5MajorE0ELSR_0ELNSP_7ScaleInE1ELSS_1EEEEEENS4_6LayoutINS5_IJNSA_ILi2EEESC_SC_EEENS5_IJSC_NSA_ILi0EEESY_EEEEENS5_IJNS4_10UnderscoreES11_S11_EEEEENS4_13SM90_TMA_LOADENS4_14ComposedLayoutINS4_7SwizzleILi2ELi4ELi3EEENS4_18smem_ptr_flag_bitsILi16EEENSV_INS5_IJSB_SI_EEENS5_IJSI_SC_EEEEEEEvNS4_8identityENS4_23SM90_TMA_LOAD_MULTICASTES1D_vS1E_EENS_8epilogue10collective6detail29Sm90TmaWarpSpecializedAdapterINS1I_15DefaultEpilogueISK_SL_SL_NS1H_6thread17LinearCombinationISK_Li1EffLNS1M_9ScaleType4KindE0ELNS_15FloatRoundStyleE2ESK_EENS1_15EpilogueDefaultEEEEEvvEEEEvNT_6ParamsE)
        .other          _ZN7cutlass13device_kernelINS_4gemm6kernel13GemmUniversalIN4cute5tupleIJiiiiEEENS1_10collective13CollectiveMmaINS1_34MainloopSm90TmaGmmaWarpSpecializedILi11ENS5_IJNS4_1CILi8EEENSA_ILi1EEESC_EEENS1_35KernelTmaWarpSpecializedCooperativeEEENS5_IJNSA_ILi256EEENSA_ILi64EEENSA_ILi32EEEEEENS_10bfloat16_tENS5_IJlSC_lEEESK_SL_NS4_8TiledMMAINS4_8MMA_AtomIJNS4_4SM904GMMA27MMA_64x64x16_F32BF16BF16_SSILNSP_5MajorE0ELSR_0ELNSP_7ScaleInE1ELSS_1EEEEEENS4_6LayoutINS5_IJNSA_ILi2EEESC_SC_EEENS5_IJSC_NSA_ILi0EEESY_EEEEENS5_IJNS4_10UnderscoreES11_S11_EEEEENS4_13SM90_TMA_LOADENS4_14ComposedLayoutINS4_7SwizzleILi2ELi4ELi3EEENS4_18smem_ptr_flag_bitsILi16EEENSV_INS5_IJSB_SI_EEENS5_IJSI_SC_EEEEEEEvNS4_8identityENS4_23SM90_TMA_LOAD_MULTICASTES1D_vS1E_EENS_8epilogue10collective6detail29Sm90TmaWarpSpecializedAdapterINS1I_15DefaultEpilogueISK_SL_SL_NS1H_6thread17LinearCombinationISK_Li1EffLNS1M_9ScaleType4KindE0ELNS_15FloatRoundStyleE2ESK_EENS1_15EpilogueDefaultEEEEEvvEEEEvNT_6ParamsE,@"STO_CUDA_ENTRY STV_DEFAULT"
_ZN7cutlass13device_kernelINS_4gemm6kernel13GemmUniversalIN4cute5tupleIJiiiiEEENS1_10collective13CollectiveMmaINS1_34MainloopSm90TmaGmmaWarpSpecializedILi11ENS5_IJNS4_1CILi8EEENSA_ILi1EEESC_EEENS1_35KernelTmaWarpSpecializedCooperativeEEENS5_IJNSA_ILi256EEENSA_ILi64EEENSA_ILi32EEEEEENS_10bfloat16_tENS5_IJlSC_lEEESK_SL_NS4_8TiledMMAINS4_8MMA_AtomIJNS4_4SM904GMMA27MMA_64x64x16_F32BF16BF16_SSILNSP_5MajorE0ELSR_0ELNSP_7ScaleInE1ELSS_1EEEEEENS4_6LayoutINS5_IJNSA_ILi2EEESC_SC_EEENS5_IJSC_NSA_ILi0EEESY_EEEEENS5_IJNS4_10UnderscoreES11_S11_EEEEENS4_13SM90_TMA_LOADENS4_14ComposedLayoutINS4_7SwizzleILi2ELi4ELi3EEENS4_18smem_ptr_flag_bitsILi16EEENSV_INS5_IJSB_SI_EEENS5_IJSI_SC_EEEEEEEvNS4_8identityENS4_23SM90_TMA_LOAD_MULTICASTES1D_vS1E_EENS_8epilogue10collective6detail29Sm90TmaWarpSpecializedAdapterINS1I_15DefaultEpilogueISK_SL_SL_NS1H_6thread17LinearCombinationISK_Li1EffLNS1M_9ScaleType4KindE0ELNS_15FloatRoundStyleE2ESK_EENS1_15EpilogueDefaultEEEEEvvEEEEvNT_6ParamsE:
[----:B------:R-:W0:Y:S01]  /*0000*/  LDC R1, c[0x0][0x28] ;  /* 0x00000a00ff017b82 */ /* 0x000e220000000800 */
[----:B------:R-:W1:Y:S01]  /*0010*/  S2R R98, SR_TID.X ;  /* 0x0000000000627919 */ /* 0x000e620000002100 */
[----:B------:R-:W-:Y:S01]  /*0020*/  ELECT P0, URZ, PT ;  /* 0x00000000003f782f */ /* 0x000fe20003800000 */
[----:B------:R-:W-:Y:S01]  /*0030*/  BSSY B0, `(.L_x_0) ;  /* 0x000000f000007945 */ /* 0x000fe20003800000 */
[--C-:B-1----:R-:W-:Y:S02]  /*0040*/  SHF.R.U32.HI R0, RZ, 0x5, R98.reuse ;  /* 0x00000005ff007819 */ /* 0x102fe40000011662 */
[----:B------:R-:W-:-:S03]  /*0050*/  SHF.R.U32.HI R7, RZ, 0x7, R98 ;  /* 0x00000007ff077819 */ /* 0x000fc60000011662 */
[----:B------:R-:W1:Y:S04]  /*0060*/  SHFL.IDX PT, R3, R0, RZ, 0x1f ;  /* 0x00001fff00037589 */ /* 0x000e6800000e0000 */
[----:B------:R2:W3:Y:S01]  /*0070*/  SHFL.IDX PT, R2, R7, RZ, 0x1f ;  /* 0x00001fff07027589 */ /* 0x0004e200000e0000 */
[----:B-1----:R-:W-:-:S13]  /*0080*/  ISETP.NE.OR P0, PT, R3, RZ, !P0 ;  /* 0x000000ff0300720c */ /* 0x002fda0004705670 */
[----:B0-23--:R-:W-:Y:S05]  /*0090*/  @P0 BRA `(.L_x_1) ;  /* 0x0000000000200947 */ /* 0x00dfea0003800000 */
[----:B------:R-:W-:Y:S02]  /*00a0*/  ULDC.64 UR4, c[0x0][0x198] ;  /* 0x0000660000047ab9 */ /* 0x000fe40000000a00 */
[----:B------:R-:W-:Y:S02]  /*00b0*/  UIADD3 UR6, UP0, UR4, 0xf0, URZ ;  /* 0x000000f004067890 */ /* 0x000fe4000ff1e03f */
[----:B------:R-:W-:Y:S02]  /*00c0*/  UIADD3 UR4, UP1, UR4, 0x1f0, URZ ;  /* 0x000001f004047890 */ /* 0x000fe4000ff3e03f */
[----:B------:R-:W-:Y:S02]  /*00d0*/  UIADD3.X UR7, URZ, UR5, URZ, UP0, !UPT ;  /* 0x000000053f077290 */ /* 0x000fe400087fe43f */
[----:B------:R-:W-:-:S07]  /*00e0*/  UIADD3.X UR5, URZ, UR5, URZ, UP1, !UPT ;  /* 0x000000053f057290 */ /* 0x000fce0008ffe43f */
[----:B------:R0:W-:Y:S02]  /*00f0*/  UTMACCTL.PF [UR6] ;  /* 0x00000000060079b9 */ /* 0x0001e40008040000 */
[----:B------:R0:W-:Y:S02]  /*0100*/  UTMACCTL.PF [UR4] ;  /* 0x00000000040079b9 */ /* 0x0001e40008040000 */
[----:B0-----:R-:W-:Y:S01]  /*0110*/  NOP ;  /* 0x0000000000007918 */ /* 0x001fe20000000000 */
.L_x_1:
[----:B------:R-:W-:Y:S05]  /*0120*/  BSYNC B0 ;  /* 0x0000000000007941 */ /* 0x000fea0003800000 */
.L_x_0:
[----:B------:R-:W0:Y:S01]  /*0130*/  SHFL.IDX PT, R5, R0, RZ, 0x1f ;  /* 0x00001fff00057589 */ /* 0x000e2200000e0000 */
[----:B------:R-:W-:-:S04]  /*0140*/  SHF.R.S32.HI R9, RZ, 0x1f, R98 ;  /* 0x0000001fff097819 */ /* 0x000fc80000011462 */
[----:B------:R-:W-:-:S04]  /*0150*/  LEA.HI R9, R9, R98, RZ, 0x7 ;  /* 0x0000006209097211 */ /* 0x000fc800078f38ff */
[----:B------:R-:W-:Y:S02]  /*0160*/  LOP3.LUT R9, R9, 0xffffff80, RZ, 0xc0, !PT ;  /* 0xffffff8009097812 */ /* 0x000fe400078ec0ff */
[----:B0-----:R-:W-:-:S13]  /*0170*/  ISETP.NE.AND P0, PT, R5, RZ, PT ;  /* 0x000000ff0500720c */ /* 0x001fda0003f05270 */
[----:B------:R-:W-:Y:S05]  /*0180*/  @P0 BRA `(.L_x_2) ;  /* 0x00000000009c0947 */ /* 0x000fea0003800000 */
[----:B------:R-:W-:Y:S01]  /*0190*/  ELECT P0, URZ, PT ;  /* 0x00000000003f782f */ /* 0x000fe20003800000 */
[----:B------:R-:W-:-:S12]  /*01a0*/  BSSY B0, `(.L_x_2) ;  /* 0x0000025000007945 */ /* 0x000fd80003800000 */
[----:B------:R-:W-:Y:S05]  /*01b0*/  @!P0 BRA `(.L_x_3) ;  /* 0x00000000008c8947 */ /* 0x000fea0003800000 */
[----:B------:R-:W0:Y:S01]  /*01c0*/  S2UR UR8, SR_CgaCtaId ;  /* 0x00000000000879c3 */ /* 0x000e220000008800 */
[----:B------:R-:W-:Y:S01]  /*01d0*/  UMOV UR4, 0x400 ;  /* 0x0000040000047882 */ /* 0x000fe20000000000 */
[----:B------:R-:W-:Y:S01]  /*01e0*/  UMOV UR5, 0x1 ;  /* 0x0000000100057882 */ /* 0x000fe20000000000 */
[----:B------:R-:W-:Y:S02]  /*01f0*/  UMOV UR6, 0x10 ;  /* 0x0000001000067882 */ /* 0x000fe40000000000 */
[----:B------:R-:W-:-:S04]  /*0200*/  UIADD3 UR6, -UR6, 0x100000, URZ ;  /* 0x0010000006067890 */ /* 0x000fc8000fffe13f */
[----:B------:R-:W-:Y:S02]  /*0210*/  USHF.L.U32 UR7, UR6, 0xb, URZ ;  /* 0x0000000b06077899 */ /* 0x000fe4000800063f */
[----:B------:R-:W-:Y:S02]  /*0220*/  USHF.L.U32 UR6, UR6, 0x1, URZ ;  /* 0x0000000106067899 */ /* 0x000fe4000800063f */
[----:B0-----:R-:W-:Y:S02]  /*0230*/  ULEA UR8, UR8, UR4, 0x18 ;  /* 0x0000000408087291 */ /* 0x001fe4000f8ec03f */
[----:B------:R-:W-:-:S04]  /*0240*/  UIADD3 UR4, -UR5, 0x100000, URZ ;  /* 0x0010000005047890 */ /* 0x000fc8000fffe13f */
[----:B------:R-:W-:Y:S02]  /*0250*/  USHF.L.U32 UR5, UR4, 0xb, URZ ;  /* 0x0000000b04057899 */ /* 0x000fe4000800063f */
[----:B------:R-:W-:Y:S01]  /*0260*/  USHF.L.U32 UR4, UR4, 0x1, URZ ;  /* 0x0000000104047899 */ /* 0x000fe2000800063f */
[----:B------:R-:W0:Y:S11]  /*0270*/  FENCE.VIEW.ASYNC.S ;  /* 0x00000000000073c6 */ /* 0x000e360000000000 */
[----:B0-----:R0:W1:Y:S01]  /*0280*/  SYNCS.EXCH.64 URZ, [UR8], UR4 ;  /* 0x00000004083f75b2 */ /* 0x0010620008000100 */
[----:B------:R0:W2:Y:S01]  /*0290*/  SYNCS.EXCH.64 URZ, [UR8+0x58], UR6 ;  /* 0x00005806083f75b2 */ /* 0x0000a20008000100 */
[----:B------:R0:W3:Y:S01]  /*02a0*/  SYNCS.EXCH.64 URZ, [UR8+0x8], UR4 ;  /* 0x00000804083f75b2 */ /* 0x0000e20008000100 */
[----:B------:R0:W4:Y:S01]  /*02b0*/  SYNCS.EXCH.64 URZ, [UR8+0x60], UR6 ;  /* 0x00006006083f75b2 */ /* 0x0001220008000100 */
[----:B------:R0:W0:Y:S01]  /*02c0*/  SYNCS.EXCH.64 URZ, [UR8+0x10], UR4 ;  /* 0x00001004083f75b2 */ /* 0x0000220008000100 */
        /* <DEDUP_REMOVED lines=17> */
[----:B------:R-:W-:Y:S01]  /*03e0*/  NOP ;  /* 0x0000000000007918 */ /* 0x000fe20000000000 */
.L_x_3:
[----:B0-----:R-:W-:Y:S05]  /*03f0*/  BSYNC B0 ;  /* 0x0000000000007941 */ /* 0x001fea0003800000 */
.L_x_2:
[----:B------:R-:W-:Y:S01]  /*0400*/  IMAD.IADD R8, R98, 0x1, -R9 ;  /* 0x0000000162087824 */ /* 0x000fe200078e0a09 */
[----:B------:R-:W0:Y:S01]  /*0410*/  SHFL.IDX PT, R0, R0, RZ, 0x1f ;  /* 0x00001fff00007589 */ /* 0x000e2200000e0000 */
[----:B------:R-:W5:Y:S01]  /*0420*/  S2UR UR8, SR_CTAID.X ;  /* 0x00000000000879c3 */ /* 0x000f620000002500 */
[----:B------:R-:W-:Y:S02]  /*0430*/  SHF.R.S32.HI R10, RZ, 0x1f, R5 ;  /* 0x0000001fff0a7819 */ /* 0x000fe40000011405 */
[----:B------:R-:W-:Y:S02]  /*0440*/  ELECT P0, URZ, PT ;  /* 0x00000000003f782f */ /* 0x000fe40003800000 */
[----:B------:R-:W-:Y:S01]  /*0450*/  SHF.R.S32.HI R9, RZ, 0x1f, R8 ;  /* 0x0000001fff097819 */ /* 0x000fe20000011408 */
[----:B------:R-:W1:Y:S01]  /*0460*/  S2R R4, SR_CTAID.Y ;  /* 0x0000000000047919 */ /* 0x000e620000002600 */
[----:B------:R-:W-:Y:S01]  /*0470*/  LEA.HI R10, R10, R5, RZ, 0x2 ;  /* 0x000000050a0a7211 */ /* 0x000fe200078f10ff */
[----:B------:R-:W-:Y:S01]  /*0480*/  ULDC UR4, c[0x0][0x150] ;  /* 0x0000540000047ab9 */ /* 0x000fe20000000800 */
[----:B------:R-:W-:Y:S01]  /*0490*/  LEA.HI R9, R9, R8, RZ, 0x3 ;  /* 0x0000000809097211 */ /* 0x000fe200078f18ff */
[----:B------:R-:W2:Y:S01]  /*04a0*/  LDC R13, c[0x0][0x144] ;  /* 0x00005100ff0d7b82 */ /* 0x000ea20000000800 */
[----:B------:R-:W-:Y:S01]  /*04b0*/  LOP3.LUT R10, R10, 0x3ffffffc, RZ, 0xc0, !PT ;  /* 0x3ffffffc0a0a7812 */ /* 0x000fe200078ec0ff */
[----:B------:R-:W-:Y:S01]  /*04c0*/  NOP ;  /* 0x0000000000007918 */ /* 0x000fe20000000000 */
[--C-:B------:R-:W-:Y:S01]  /*04d0*/  SHF.R.S32.HI R6, RZ, 0x3, R9.reuse ;  /* 0x00000003ff067819 */ /* 0x100fe20000011409 */
[----:B------:R-:W-:Y:S01]  /*04e0*/  NOP ;  /* 0x0000000000007918 */ /* 0x000fe20000000000 */
[----:B------:R-:W-:Y:S01]  /*04f0*/  SHF.R.S32.HI R9, RZ, 0x1f, R9 ;  /* 0x0000001fff097819 */ /* 0x000fe20000011409 */
[----:B------:R-:W-:Y:S01]  /*0500*/  IMAD.IADD R10, R5, 0x1, -R10 ;  /* 0x00000001050a7824 */ /* 0x000fe200078e0a0a */
[----:B------:R-:W-:Y:S01]  /*0510*/  ISETP.NE.AND P3, PT, R2, RZ, PT ;  /* 0x000000ff0200720c */ /* 0x000fe20003f65270 */
[----:B------:R-:W3:Y:S01]  /*0520*/  LDC R15, c[0x0][0x140] ;  /* 0x00005000ff0f7b82 */ /* 0x000ee20000000800 */
[----:B------:R-:W-:Y:S01]  /*0530*/  LEA.HI R9, R9, R6, RZ, 0x2 ;  /* 0x0000000609097211 */ /* 0x000fe200078f10ff */
[----:B------:R-:W-:-:S03]  /*0540*/  IMAD.MOV.U32 R22, RZ, RZ, 0x1 ;  /* 0x00000001ff167424 */ /* 0x000fc600078e00ff */
[----:B------:R-:W-:Y:S02]  /*0550*/  LOP3.LUT R9, R9, 0xfffffffc, RZ, 0xc0, !PT ;  /* 0xfffffffc09097812 */ /* 0x000fe400078ec0ff */
[----:B0-----:R-:W-:Y:S02]  /*0560*/  ISETP.NE.OR P0, PT, R0, RZ, !P0 ;  /* 0x000000ff0000720c */ /* 0x001fe40004705670 */
[----:B-----5:R-:W-:Y:S01]  /*0570*/  I2FP.F32.U32 R0, UR8 ;  /* 0x0000000800007c45 */ /* 0x020fe20008201000 */
[----:B------:R-:W-:-:S04]  /*0580*/  IMAD.IADD R9, R6, 0x1, -R9 ;  /* 0x0000000106097824 */ /* 0x000fc800078e0a09 */
[----:B------:R-:W-:Y:S02]  /*0590*/  IMAD R9, R10, 0x4, R9 ;  /* 0x000000040a097824 */ /* 0x000fe400078e0209 */
[----:B------:R-:W-:Y:S01]  /*05a0*/  FMUL R11, R0, UR4 ;  /* 0x00000004000b7c20 */ /* 0x000fe20008400000 */
[----:B------:R-:W-:Y:S01]  /*05b0*/  ULDC UR4, c[0x0][0x154] ;  /* 0x0000550000047ab9 */ /* 0x000fe20000000800 */
[C---:B------:R-:W-:Y:S02]  /*05c0*/  IMAD.SHL.U32 R0, R9.reuse, 0x4, RZ ;  /* 0x0000000409007824 */ /* 0x040fe400078e00ff */
[----:B------:R-:W-:Y:S02]  /*05d0*/  VOTEU.ALL UP0, P0 ;  /* 0x00000000003f7886 */ /* 0x000fe40000000000 */
[----:B------:R-:W0:Y:S01]  /*05e0*/  F2I.U32.TRUNC.NTZ R11, R11 ;  /* 0x0000000b000b7305 */ /* 0x000e22000020f000 */
[----:B-1----:R-:W-:Y:S01]  /*05f0*/  I2FP.F32.U32 R12, R4 ;  /* 0x00000004000c7245 */ /* 0x002fe20000201000 */
[----:B------:R-:W-:Y:S01]  /*0600*/  VOTEU.ALL UP1, P0 ;  /* 0x00000000003f7886 */ /* 0x000fe20000020000 */
[----:B------:R-:W-:Y:S01]  /*0610*/  LOP3.LUT R19, R9, 0xc, R0, 0x78, !PT ;  /* 0x0000000c09137812 */ /* 0x000fe200078e7800 */
[----:B------:R-:W1:Y:S01]  /*0620*/  @!UP0 S2UR UR7, SR_CgaCtaId ;  /* 0x00000000000789c3 */ /* 0x000e620000008800 */
[----:B------:R-:W-:Y:S01]  /*0630*/  SHF.R.S32.HI R0, RZ, 0x1f, R3 ;  /* 0x0000001fff007819 */ /* 0x000fe20000011403 */
[----:B------:R-:W-:Y:S01]  /*0640*/  FMUL R14, R12, UR4 ;  /* 0x000000040c0e7c20 */ /* 0x000fe20008400000 */
[----:B------:R-:W-:Y:S01]  /*0650*/  SHF.R.S32.HI R6, RZ, 0x1f, R19 ;  /* 0x0000001fff067819 */ /* 0x000fe20000011413 */
[----:B------:R-:W-:Y:S01]  /*0660*/  UMOV UR4, 0x20 ;  /* 0x0000002000047882 */ /* 0x000fe20000000000 */
[----:B------:R-:W-:Y:S01]  /*0670*/  LEA.HI R0, R0, R3, RZ, 0x2 ;  /* 0x0000000300007211 */ /* 0x000fe200078f10ff */
[----:B------:R-:W-:Y:S01]  /*0680*/  @!UP0 UMOV UR6, 0x400 ;  /* 0x0000040000068882 */ /* 0x000fe20000000000 */
[----:B------:R-:W-:Y:S01]  /*0690*/  LEA.HI R10, R6, R19, RZ, 0x3 ;  /* 0x00000013060a7211 */ /* 0x000fe200078f18ff */
[----:B------:R-:W5:Y:S01]  /*06a0*/  LDC R9, c[0x0][0x148] ;  /* 0x00005200ff097b82 */ /* 0x000f620000000800 */
[----:B------:R-:W4:Y:S01]  /*06b0*/  F2I.U32.TRUNC.NTZ R14, R14 ;  /* 0x0000000e000e7305 */ /* 0x000f22000020f000 */
[----:B------:R-:W-:Y:S01]  /*06c0*/  LOP3.LUT R0, R0, 0xfffffffc, RZ, 0xc0, !PT ;  /* 0xfffffffc00007812 */ /* 0x000fe200078ec0ff */
[----:B0-----:R-:W-:Y:S01]  /*06d0*/  IMAD.MOV R6, RZ, RZ, -R11 ;  /* 0x000000ffff067224 */ /* 0x001fe200078e0a0b */
[----:B------:R-:W-:Y:S01]  /*06e0*/  LOP3.LUT R12, R10, 0xfffffff8, RZ, 0xc0, !PT ;  /* 0xfffffff80a0c7812 */ /* 0x000fe200078ec0ff */
[----:B------:R-:W-:-:S04]  /*06f0*/  @!UP0 UIADD3 UR4, -UR4, 0x100000, URZ ;  /* 0x0010000004048890 */ /* 0x000fc8000fffe13f */
[----:B------:R-:W-:Y:S02]  /*0700*/  @!UP0 USHF.L.U32 UR5, UR4, 0xb, URZ ;  /* 0x0000000b04058899 */ /* 0x000fe4000800063f */
[----:B------:R-:W-:Y:S01]  /*0710*/  @!UP0 USHF.L.U32 UR4, UR4, 0x1, URZ ;  /* 0x0000000104048899 */ /* 0x000fe2000800063f */
[----:B---3--:R-:W-:Y:S01]  /*0720*/  ISETP.EQ.U32.AND P2, PT, R15, 0x1, PT ;  /* 0x000000010f00780c */ /* 0x008fe20003f42070 */
[----:B--2---:R-:W-:Y:S02]  /*0730*/  IMAD R6, R13, R6, UR8 ;  /* 0x000000080d067e24 */ /* 0x004fe4000f8e0206 */
[----:B------:R-:W-:Y:S02]  /*0740*/  IMAD.IADD R11, R19, 0x1, -R12 ;  /* 0x00000001130b7824 */ /* 0x000fe400078e0a0c */
[----:B------:R-:W-:Y:S01]  /*0750*/  IMAD.IADD R3, R3, 0x1, -R0 ;  /* 0x0000000103037824 */ /* 0x000fe200078e0a00 */
[----:B------:R-:W-:Y:S02]  /*0760*/  LOP3.LUT R0, R98, 0x7f, RZ, 0xc0, !PT ;  /* 0x0000007f62007812 */ /* 0x000fe400078ec0ff */
[----:B------:R-:W-:Y:S01]  /*0770*/  ISETP.NE.AND P4, PT, R11, R6, PT ;  /* 0x000000060b00720c */ /* 0x000fe20003f85270 */
[----:B----4-:R-:W-:Y:S01]  /*0780*/  IMAD.MOV R24, RZ, RZ, -R14 ;  /* 0x000000ffff187224 */ /* 0x010fe200078e0a0e */
[----:B-1----:R-:W-:Y:S01]  /*0790*/  @!UP0 ULEA UR6, UR7, UR6, 0x18 ;  /* 0x0000000607068291 */ /* 0x002fe2000f8ec03f */
[C---:B------:R-:W-:Y:S01]  /*07a0*/  ISETP.NE.AND P1, PT, R3.reuse, 0x3, PT ;  /* 0x000000030300780c */ /* 0x040fe20003f25270 */
[----:B------:R-:W-:Y:S01]  /*07b0*/  VOTEU.ALL UP0, P0 ;  /* 0x00000000003f7886 */ /* 0x000fe20000000000 */
[----:B------:R-:W-:Y:S01]  /*07c0*/  LOP3.LUT P0, RZ, R8, 0x7, RZ, 0xc0, !PT ;  /* 0x0000000708ff7812 */ /* 0x000fe2000780c0ff */
[----:B------:R-:W-:Y:S01]  /*07d0*/  VIADD R8, R2, 0xffffffff ;  /* 0xffffffff02087836 */ /* 0x000fe20000000000 */
[----:B------:R-:W-:Y:S01]  /*07e0*/  ISETP.EQ.OR P1, PT, R3, RZ, !P1 ;  /* 0x000000ff0300720c */ /* 0x000fe20004f22670 */
[----:B-----5:R-:W-:Y:S01]  /*07f0*/  IMAD R11, R9, R24, R4 ;  /* 0x00000018090b7224 */ /* 0x020fe200078e0204 */
[----:B------:R-:W-:-:S04]  /*0800*/  ISETP.LT.U32.AND P0, PT, R19, 0x8, !P0 ;  /* 0x000000081300780c */ /* 0x000fc80004701070 */
[----:B------:R-:W-:Y:S02]  /*0810*/  @P4 SHF.R.S32.HI R10, RZ, 0x3, R10 ;  /* 0x00000003ff0a4819 */ /* 0x000fe4000001140a */
[----:B------:R-:W-:Y:S01]  /*0820*/  ISETP.EQ.AND P1, PT, R2, RZ, P1 ;  /* 0x000000ff0200720c */ /* 0x000fe20000f22270 */
[----:B------:R-:W0:Y:S02]  /*0830*/  FENCE.VIEW.ASYNC.S ;  /* 0x00000000000073c6 */ /* 0x000e240000000000 */
[----:B0-----:R0:W1:Y:S01]  /*0840*/  @!UP0 SYNCS.EXCH.64 URZ, [UR6+0xc0], UR4 ;  /* 0x0000c004063f85b2 */ /* 0x0010620008000100 */
[----:B------:R-:W-:Y:S02]  /*0850*/  @P4 ISETP.NE.AND P5, PT, R10, R11, PT ;  /* 0x0000000b0a00420c */ /* 0x000fe40003fa5270 */
[----:B------:R-:W-:Y:S02]  /*0860*/  ISETP.GE.U32.AND P6, PT, R8, 0x2, PT ;  /* 0x000000020800780c */ /* 0x000fe40003fc6070 */
[----:B------:R-:W-:-:S02]  /*0870*/  SEL R11, RZ, 0x1, !P0 ;  /* 0x00000001ff0b7807 */ /* 0x000fc40004000000 */
[----:B------:R-:W-:Y:S02]  /*0880*/  @P4 SEL R22, RZ, 0x1, P5 ;  /* 0x00000001ff164807 */ /* 0x000fe40002800000 */
[----:B------:R-:W-:Y:S02]  /*0890*/  SEL R18, RZ, 0x1, !P1 ;  /* 0x00000001ff127807 */ /* 0x000fe40004800000 */
[----:B------:R-:W-:Y:S02]  /*08a0*/  LOP3.LUT R22, R22, R11, RZ, 0xc0, !PT ;  /* 0x0000000b16167212 */ /* 0x000fe400078ec0ff */
[----:B------:R-:W-:Y:S01]  /*08b0*/  SEL R18, R18, 0x2, P6 ;  /* 0x0000000212127807 */ /* 0x000fe20003000000 */
[----:B------:R0:W2:Y:S01]  /*08c0*/  @!UP1 SYNCS.EXCH.64 URZ, [UR6+0xc8], UR4 ;  /* 0x0000c804063f95b2 */ /* 0x0000a20008000100 */
[----:B------:R-:W-:Y:S01]  /*08d0*/  NOP ;  /* 0x0000000000007918 */ /* 0x000fe20000000000 */
[----:B------:R-:W-:Y:S05]  /*08e0*/  @!P2 BRA `(.L_x_4) ;  /* 0x000000000008a947 */ /* 0x000fea0003800000 */
[----:B-12---:R-:W-:Y:S01]  /*08f0*/  UCGABAR_ARV ;  /* 0x00000000000079c7 */ /* 0x006fe20008000000 */
[----:B------:R-:W-:Y:S05]  /*0900*/  BRA `(.L_x_5) ;  /* 0x0000000000047947 */ /* 0x000fea0003800000 */
.L_x_4:
[----:B-12---:R-:W-:Y:S01]  /*0910*/  NOP ;  /* 0x0000000000007918 */ /* 0x006fe20000000000 */
.L_x_5:
[----:B------:R-:W1:Y:S01]  /*0920*/  LDC R2, c[0x0][0x65c] ;  /* 0x00019700ff027b82 */ /* 0x000e620000000800 */
[----:B------:R-:W-:Y:S01]  /*0930*/  LOP3.LUT R5, R5, 0xfffff7ff, RZ, 0xc0, !PT ;  /* 0xfffff7ff05057812 */ /* 0x000fe200078ec0ff */
[----:B------:R-:W-:Y:S02]  /*0940*/  IMAD.U32 R10, RZ, RZ, UR8 ;  /* 0x00000008ff0a7e24 */ /* 0x000fe4000f8e00ff */
[----:B------:R-:W-:Y:S01]  /*0950*/  IMAD.MOV.U32 R11, RZ, RZ, RZ ;  /* 0x000000ffff0b7224 */ /* 0x000fe200078e00ff */
[----:B-1----:R-:W-:-:S13]  /*0960*/  ISETP.NE.AND P1, PT, R2, 0x1, PT ;  /* 0x000000010200780c */ /* 0x002fda0003f25270 */
[----:B------:R-:W1:Y:S01]  /*0970*/  @P1 LDC R17, c[0x0][0x10] ;  /* 0x00000400ff111b82 */ /* 0x000e620000000800 */
[----:B------:R-:W-:Y:S01]  /*0980*/  @P1 LOP3.LUT R5, R5, 0x800, RZ, 0xfc, !PT ;  /* 0x0000080005051812 */ /* 0x000fe200078efcff */
[----:B------:R-:W-:Y:S02]  /*0990*/  @P1 IMAD.MOV.U32 R5, RZ, RZ, RZ ;  /* 0x000000ffff051224 */ /* 0x000fe400078e00ff */
[----:B------:R-:W-:-:S04]  /*09a0*/  @P1 IMAD.MOV.U32 R15, RZ, RZ, RZ ;  /* 0x000000ffff0f1224 */ /* 0x000fc800078e00ff */
[----:B------:R-:W2:Y:S01]  /*09b0*/  @!P1 LDC R13, c[0x0][0xc] ;  /* 0x00000300ff0d9b82 */ /* 0x000ea20000000800 */
[----:B0-----:R-:W-:Y:S01]  /*09c0*/  ULDC UR4, c[0x0][0xc] ;  /* 0x0000030000047ab9 */ /* 0x001fe20000000800 */
[----:B------:R-:W-:Y:S01]  /*09d0*/  ULDC UR5, c[0x0][0x10] ;  /* 0x0000040000057ab9 */ /* 0x000fe20000000800 */
[----:B------:R-:W-:Y:S01]  /*09e0*/  ULDC UR6, c[0x0][0x14] ;  /* 0x0000050000067ab9 */ /* 0x000fe20000000800 */
[----:B------:R-:W-:-:S04]  /*09f0*/  UIMAD.WIDE.U32 UR4, UR4, UR5, URZ ;  /* 0x00000005040472a5 */ /* 0x000fc8000f8e003f */
[----:B------:R-:W-:Y:S02]  /*0a00*/  UIMAD.WIDE.U32 UR36, UR4, UR6, URZ ;  /* 0x00000006042472a5 */ /* 0x000fe4000f8e003f */
[----:B------:R-:W-:-:S04]  /*0a10*/  UIMAD UR42, UR5, UR6, URZ ;  /* 0x00000006052a72a4 */ /* 0x000fc8000f8e023f */
[----:B------:R-:W-:Y:S01]  /*0a20*/  UIADD3 UR42, UR37, UR42, URZ ;  /* 0x0000002a252a7290 */ /* 0x000fe2000fffe03f */
[----:B-1----:R-:W-:-:S04]  /*0a30*/  @P1 IMAD.WIDE.U32 R16, R17, UR8, R4 ;  /* 0x0000000811101c25 */ /* 0x002fc8000f8e0004 */
[----:B------:R-:W-:Y:S02]  /*0a40*/  @P1 IMAD.IADD R17, R17, 0x1, R15 ;  /* 0x0000000111111824 */ /* 0x000fe400078e020f */
[----:B--2---:R-:W-:-:S04]  /*0a50*/  @!P1 IMAD.WIDE.U32 R10, R4, R13, R10 ;  /* 0x0000000d040a9225 */ /* 0x004fc800078e000a */
[----:B------:R-:W-:Y:S02]  /*0a60*/  @!P1 IMAD.MOV.U32 R16, RZ, RZ, R10 ;  /* 0x000000ffff109224 */ /* 0x000fe400078e000a */
[----:B------:R-:W-:Y:S01]  /*0a70*/  @!P1 IMAD.MOV.U32 R17, RZ, RZ, R11 ;  /* 0x000000ffff119224 */ /* 0x000fe200078e000b */
[----:B------:R-:W-:Y:S06]  /*0a80*/  @!P2 BRA `(.L_x_6) ;  /* 0x00000000000ca947 */ /* 0x000fec0003800000 */
[----:B------:R-:W-:Y:S01]  /*0a90*/  UCGABAR_WAIT ;  /* 0x0000000000007dc7 */ /* 0x000fe20008000000 */
[----:B------:R-:W-:Y:S01]  /*0aa0*/  CCTL.IVALL ;  /* 0x00000000ff00798f */ /* 0x000fe20002000000 */
[----:B------:R-:W-:Y:S05]  /*0ab0*/  BRA `(.L_x_7) ;  /* 0x0000000000047947 */ /* 0x000fea0003800000 */
.L_x_6:
[----:B------:R-:W-:Y:S06]  /*0ac0*/  BAR.SYNC.DEFER_BLOCKING 0x0 ;  /* 0x0000000000007b1d */ /* 0x000fec0000010000 */
.L_x_7:
[----:B------:R-:W-:Y:S05]  /*0ad0*/  @!P3 BRA `(.L_x_8) ;  /* 0x00000068008cb947 */ /* 0x000fea0003800000 */
[----:B------:R-:W-:-:S13]  /*0ae0*/  ISETP.GT.U32.AND P0, PT, R8, 0x1, PT ;  /* 0x000000010800780c */ /* 0x000fda0003f04070 */
[----:B------:R-:W-:Y:S05]  /*0af0*/  @P0 EXIT ;  /* 0x000000000000094d */ /* 0x000fea0003800000 */
[----:B------:R-:W-:Y:S01]  /*0b00*/  ULDC.64 UR4, c[0x0][0x650] ;  /* 0x0001940000047ab9 */ /* 0x000fe20000000a00 */
[----:B------:R-:W-:Y:S01]  /*0b10*/  PRMT R3, RZ, 0x7610, R3 ;  /* 0x00007610ff037816 */ /* 0x000fe20000000003 */
[----:B------:R-:W-:Y:S01]  /*0b20*/  IMAD.MOV.U32 R109, RZ, RZ, -0x1 ;  /* 0xffffffffff6d7424 */ /* 0x000fe200078e00ff */
[----:B------:R-:W-:Y:S01]  /*0b30*/  ISETP.GE.U32.AND P0, PT, R16, UR4, PT ;  /* 0x0000000410007c0c */ /* 0x000fe2000bf06070 */
[----:B------:R-:W-:Y:S02]  /*0b40*/  IMAD.MOV.U32 R102, RZ, RZ, -0x1 ;  /* 0xffffffffff667424 */ /* 0x000fe400078e00ff */
[----:B------:R-:W-:Y:S01]  /*0b50*/  IMAD.MOV.U32 R23, RZ, RZ, -0x1 ;  /* 0xffffffffff177424 */ /* 0x000fe200078e00ff */
[----:B------:R-:W-:-:S13]  /*0b60*/  ISETP.GE.U32.AND.EX P0, PT, R17, UR5, PT, P0 ;  /* 0x0000000511007c0c */ /* 0x000fda000bf06100 */
[----:B------:R-:W-:Y:S05]  /*0b70*/  @P0 BRA `(.L_x_9) ;  /* 0x00000004002c0947 */ /* 0x000fea0003800000 */
[----:B------:R-:W0:Y:S01]  /*0b80*/  LDC.64 R26, c[0x0][0x628] ;  /* 0x00018a00ff1a7b82 */ /* 0x000e220000000a00 */
[----:B------:R-:W-:Y:S02]  /*0b90*/  IMAD.MOV.U32 R10, RZ, RZ, R16 ;  /* 0x000000ffff0a7224 */ /* 0x000fe400078e0010 */
[----:B------:R-:W-:-:S05]  /*0ba0*/  IMAD.MOV.U32 R11, RZ, RZ, R17 ;  /* 0x000000ffff0b7224 */ /* 0x000fca00078e0011 */
[----:B------:R-:W1:Y:S08]  /*0bb0*/  LDC R8, c[0x0][0x630] ;  /* 0x00018c00ff087b82 */ /* 0x000e700000000800 */
[----:B------:R-:W2:Y:S01]  /*0bc0*/  LDC.64 R28, c[0x0][0x620] ;  /* 0x00018800ff1c7b82 */ /* 0x000ea20000000a00 */
[----:B0-----:R-:W-:-:S04]  /*0bd0*/  ISETP.NE.U32.AND P0, PT, R26, RZ, PT ;  /* 0x000000ff1a00720c */ /* 0x001fc80003f05070 */
[----:B------:R-:W-:-:S13]  /*0be0*/  ISETP.NE.AND.EX P0, PT, R27, RZ, PT, P0 ;  /* 0x000000ff1b00720c */ /* 0x000fda0003f05300 */
[----:B-12---:R-:W-:Y:S05]  /*0bf0*/  @!P0 BRA `(.L_x_10) ;  /* 0x0000000000288947 */ /* 0x006fea0003800000 */
[----:B------:R-:W0:Y:S02]  /*0c00*/  LDC R3, c[0x0][0x634] ;  /* 0x00018d00ff037b82 */ /* 0x000e240000000800 */
[----:B0-----:R-:W-:-:S05]  /*0c10*/  IADD3 R3, P0, R16, R3, RZ ;  /* 0x0000000310037210 */ /* 0x001fca0007f1e0ff */
[----:B------:R-:W-:-:S04]  /*0c20*/  IMAD.X R21, RZ, RZ, R17, P0 ;  /* 0x000000ffff157224 */ /* 0x000fc800000e0611 */
[----:B------:R-:W-:-:S04]  /*0c30*/  IMAD.WIDE.U32 R10, R21, R26, RZ ;  /* 0x0000001a150a7225 */ /* 0x000fc800078e00ff */
[----:B------:R-:W-:-:S04]  /*0c40*/  IMAD.WIDE.U32 R12, P0, R3, R27, R10 ;  /* 0x0000001b030c7225 */ /* 0x000fc8000780000a */
[----:B------:R-:W-:-:S04]  /*0c50*/  IMAD.WIDE.U32 R10, R3, R26, RZ ;  /* 0x0000001a030a7225 */ /* 0x000fc800078e00ff */
[----:B------:R-:W-:Y:S01]  /*0c60*/  IMAD.X R15, RZ, RZ, RZ, P0 ;  /* 0x000000ffff0f7224 */ /* 0x000fe200000e06ff */
[----:B------:R-:W-:Y:S01]  /*0c70*/  IADD3 RZ, P0, R11, R12, RZ ;  /* 0x0000000c0bff7210 */ /* 0x000fe20007f1e0ff */
[----:B------:R-:W-:-:S04]  /*0c80*/  IMAD.MOV.U32 R14, RZ, RZ, R13 ;  /* 0x000000ffff0e7224 */ /* 0x000fc800078e000d */
[----:B------:R-:W-:-:S08]  /*0c90*/  IMAD.WIDE.U32.X R10, R21, R27, R14, P0 ;  /* 0x0000001b150a7225 */ /* 0x000fd000000e040e */
.L_x_10:
[----:B------:R-:W0:Y:S01]  /*0ca0*/  LDC.64 R32, c[0x0][0x640] ;  /* 0x00019000ff207b82 */ /* 0x000e220000000a00 */
[--C-:B------:R-:W-:Y:S01]  /*0cb0*/  SHF.R.U64 R27, R10, R8, R11.reuse ;  /* 0x000000080a1b7219 */ /* 0x100fe2000000120b */
[----:B------:R-:W-:Y:S01]  /*0cc0*/  IMAD R31, R9, R24, R4 ;  /* 0x00000018091f7224 */ /* 0x000fe200078e0204 */
[----:B------:R-:W-:Y:S01]  /*0cd0*/  SHF.R.U32.HI R3, RZ, R8, R11 ;  /* 0x00000008ff037219 */ /* 0x000fe2000001160b */
[----:B------:R-:W-:Y:S01]  /*0ce0*/  IMAD.MOV.U32 R23, RZ, RZ, 0x1 ;  /* 0x00000001ff177424 */ /* 0x000fe200078e00ff */
[----:B------:R-:W-:-:S03]  /*0cf0*/  IADD3 R5, P0, RZ, -R27, RZ ;  /* 0x8000001bff057210 */ /* 0x000fc60007f1e0ff */
[----:B------:R-:W1:Y:S02]  /*0d00*/  LDC R12, c[0x0][0x618] ;  /* 0x00018600ff0c7b82 */ /* 0x000e640000000800 */
[----:B------:R-:W-:Y:S02]  /*0d10*/  IMAD.X R3, RZ, RZ, ~R3, P0 ;  /* 0x000000ffff037224 */ /* 0x000fe400000e0e03 */
[----:B------:R-:W-:-:S04]  /*0d20*/  IMAD.WIDE.U32 R10, R5, R28, R16 ;  /* 0x0000001c050a7225 */ /* 0x000fc800078e0010 */
[----:B------:R-:W2:Y:S01]  /*0d30*/  LDC R20, c[0x0][0x608] ;  /* 0x00018200ff147b82 */ /* 0x000ea20000000800 */
[----:B------:R-:W-:Y:S02]  /*0d40*/  IMAD R8, R3, R28, RZ ;  /* 0x0000001c03087224 */ /* 0x000fe400078e02ff */
[----:B------:R-:W-:Y:S02]  /*0d50*/  IMAD.MOV.U32 R3, RZ, RZ, -0x1 ;  /* 0xffffffffff037424 */ /* 0x000fe400078e00ff */
[----:B------:R-:W-:-:S03]  /*0d60*/  IMAD R5, R5, R29, R8 ;  /* 0x0000001d05057224 */ /* 0x000fc600078e0208 */
[----:B------:R-:W3:Y:S01]  /*0d70*/  LDC R30, c[0x0][0x658] ;  /* 0x00019600ff1e7b82 */ /* 0x000ee20000000800 */
[----:B------:R-:W-:Y:S01]  /*0d80*/  IMAD.IADD R5, R11, 0x1, R5 ;  /* 0x000000010b057824 */ /* 0x000fe200078e0205 */
[----:B0-----:R-:W-:-:S04]  /*0d90*/  ISETP.NE.U32.AND P0, PT, R32, RZ, PT ;  /* 0x000000ff2000720c */ /* 0x001fc80003f05070 */
[----:B------:R-:W-:Y:S02]  /*0da0*/  ISETP.NE.AND.EX P0, PT, R33, RZ, PT, P0 ;  /* 0x000000ff2100720c */ /* 0x000fe40003f05300 */
[----:B------:R-:W0:Y:S01]  /*0db0*/  LDC R26, c[0x0][0x600] ;  /* 0x00018000ff1a7b82 */ /* 0x000e220000000800 */
[-CC-:B-1----:R-:W-:Y:S02]  /*0dc0*/  SHF.R.U64 R14, R10, R12.reuse, R5.reuse ;  /* 0x0000000c0a0e7219 */ /* 0x182fe40000001205 */
[----:B------:R-:W-:-:S05]  /*0dd0*/  SHF.R.U32.HI R5, RZ, R12, R5 ;  /* 0x0000000cff057219 */ /* 0x000fca0000011605 */
[----:B------:R-:W1:Y:S01]  /*0de0*/  LDC R15, c[0x0][0x648] ;  /* 0x00019200ff0f7b82 */ /* 0x000e620000000800 */
[-CC-:B--2---:R-:W-:Y:S02]  /*0df0*/  SHF.R.U64 R29, R14, R20.reuse, R5.reuse ;  /* 0x000000140e1d7219 */ /* 0x184fe40000001205 */
[----:B------:R-:W-:-:S05]  /*0e00*/  SHF.R.U32.HI R5, RZ, R20, R5 ;  /* 0x00000014ff057219 */ /* 0x000fca0000011605 */
[----:B------:R-:W2:Y:S01]  /*0e10*/  LDC R21, c[0x0][0x638] ;  /* 0x00018e00ff157b82 */ /* 0x000ea20000000800 */
[-CC-:B---3--:R-:W-:Y:S02]  /*0e20*/  SHF.R.U64 R20, R29, R30.reuse, R5.reuse ;  /* 0x0000001e1d147219 */ /* 0x188fe40000001205 */
[-C--:B------:R-:W-:Y:S02]  /*0e30*/  SHF.L.U32 R3, R3, R30.reuse, RZ ;  /* 0x0000001e03037219 */ /* 0x080fe400000006ff */
[----:B------:R-:W-:Y:S01]  /*0e40*/  SHF.R.U32.HI R5, RZ, R30, R5 ;  /* 0x0000001eff057219 */ /* 0x000fe20000011605 */
[----:B------:R-:W-:Y:S01]  /*0e50*/  IMAD.MOV.U32 R4, RZ, RZ, R20 ;  /* 0x000000ffff047224 */ /* 0x000fe200078e0014 */
[----:B------:R-:W-:Y:S01]  /*0e60*/  LOP3.LUT R12, RZ, R3, RZ, 0x33, !PT ;  /* 0x00000003ff0c7212 */ /* 0x000fe200078e33ff */
[----:B------:R-:W3:Y:S01]  /*0e70*/  LDC R25, c[0x0][0x610] ;  /* 0x00018400ff197b82 */ /* 0x000ee20000000800 */
[----:B------:R-:W-:Y:S05]  /*0e80*/  @!P0 BRA `(.L_x_11) ;  /* 0x0000000000288947 */ /* 0x000fea0003800000 */
[----:B------:R-:W4:Y:S02]  /*0e90*/  LDC R3, c[0x0][0x64c] ;  /* 0x00019300ff037b82 */ /* 0x000f240000000800 */
[----:B----4-:R-:W-:-:S05]  /*0ea0*/  IADD3 R3, P0, R20, R3, RZ ;  /* 0x0000000314037210 */ /* 0x010fca0007f1e0ff */
        /* <DEDUP_REMOVED lines=8> */
.L_x_11:
[----:B-1----:R-:W-:Y:S01]  /*0f30*/  SHF.R.U64 R4, R4, R15, R5 ;  /* 0x0000000f04047219 */ /* 0x002fe20000001205 */
[----:B0-----:R-:W-:Y:S01]  /*0f40*/  VIADD R5, R26, 0xffffffff ;  /* 0xffffffff1a057836 */ /* 0x001fe20000000000 */
[----:B------:R-:W-:Y:S01]  /*0f50*/  SHF.L.U32 R3, R23, R30, RZ ;  /* 0x0000001e17037219 */ /* 0x000fe200000006ff */
[----:B------:R-:W-:Y:S01]  /*0f60*/  IMAD.MOV.U32 R23, RZ, RZ, R27 ;  /* 0x000000ffff177224 */ /* 0x000fe200078e001b */
[----:B------:R-:W-:Y:S01]  /*0f70*/  LOP3.LUT R12, R29, R12, RZ, 0xc0, !PT ;  /* 0x0000000c1d0c7212 */ /* 0x000fe200078ec0ff */
[----:B------:R-:W-:Y:S01]  /*0f80*/  IMAD.MOV R8, RZ, RZ, -R4 ;  /* 0x000000ffff087224 */ /* 0x000fe200078e0a04 */
[----:B------:R-:W-:Y:S02]  /*0f90*/  SEL R6, R6, R31, !P1 ;  /* 0x0000001f06067207 */ /* 0x000fe40004800000 */
[----:B------:R-:W-:Y:S01]  /*0fa0*/  LOP3.LUT R5, R14, R5, RZ, 0xc0, !PT ;  /* 0x000000050e057212 */ /* 0x000fe200078ec0ff */
[----:B------:R-:W-:Y:S02]  /*0fb0*/  IMAD R9, R3, R4, R12 ;  /* 0x0000000403097224 */ /* 0x000fe400078e020c */
[----:B--2---:R-:W-:-:S02]  /*0fc0*/  IMAD R3, R8, R21, R20 ;  /* 0x0000001508037224 */ /* 0x004fc400078e0214 */
[----:B---3--:R-:W-:Y:S02]  /*0fd0*/  IMAD R6, R9, R25, R6 ;  /* 0x0000001909067224 */ /* 0x008fe400078e0206 */
[----:B------:R-:W-:Y:S02]  /*0fe0*/  IMAD R109, R3, R26, R5 ;  /* 0x0000001a036d7224 */ /* 0x000fe400078e0205 */
[----:B------:R-:W-:-:S03]  /*0ff0*/  IMAD.MOV.U32 R4, RZ, RZ, 0x1 ;  /* 0x00000001ff047424 */ /* 0x000fc600078e00ff */
[----:B------:R-:W-:Y:S02]  /*1000*/  SEL R102, R109, R6, !P1 ;  /* 0x000000066d667207 */ /* 0x000fe40004800000 */
[----:B------:R-:W-:Y:S02]  /*1010*/  PRMT R3, R4, 0x7610, R3 ;  /* 0x0000761004037816 */ /* 0x000fe40000000003 */
[----:B------:R-:W-:-:S07]  /*1020*/  SEL R109, R6, R109, !P1 ;  /* 0x0000006d066d7207 */ /* 0x000fce0004800000 */
.L_x_9:
[----:B------:R-:W-:-:S08]  /*1030*/  NOP ;  /* 0x0000000000007918 */ /* 0x000fd00000000000 */
[----:B------:R-:W0:Y:S02]  /*1040*/  USETMAXREG.TRY_ALLOC.CTAPOOL UP0, 0xe8 ;  /* 0x000000e8000079c8 */ /* 0x000e240008000600 */
[----:B0-----:R-:W-:-:S13]  /*1050*/  PLOP3.LUT P0, PT, PT, PT, UP0, 0x80, 0x0 ;  /* 0x000000000000781c */ /* 0x001fda0003f0f008 */
[----:B------:R-:W-:Y:S05]  /*1060*/  @!P0 BRA `(.L_x_9) ;  /* 0xfffffffc00f08947 */ /* 0x000fea000383ffff */
[----:B------:R-:W-:Y:S01]  /*1070*/  ULDC.64 UR4, c[0x0][0x598] ;  /* 0x0001660000047ab9 */ /* 0x000fe20000000a00 */
[----:B------:R-:W-:Y:S01]  /*1080*/  ULDC.64 UR38, c[0x0][0x208] ;  /* 0x0000820000267ab9 */ /* 0x000fe20000000a00 */
[----:B------:R-:W-:-:S04]  /*1090*/  ISETP.NE.U32.AND P0, PT, RZ, UR4, PT ;  /* 0x00000004ff007c0c */ /* 0x000fc8000bf05070 */
[----:B------:R-:W-:-:S13]  /*10a0*/  ISETP.NE.AND.EX P0, PT, RZ, UR5, PT, P0 ;  /* 0x00000005ff007c0c */ /* 0x000fda000bf05300 */
[----:B------:R-:W-:Y:S05]  /*10b0*/  @!P0 BRA `(.L_x_12) ;  /* 0x00000000001c8947 */ /* 0x000fea0003800000 */
[----:B------:R-:W0:Y:S02]  /*10c0*/  LDC.64 R4, c[0x0][0x598] ;  /* 0x00016600ff047b82 */ /* 0x000e240000000a00 */
[----:B0-----:R-:W2:Y:S02]  /*10d0*/  LDG.E.64 R4, desc[UR38][R4.64] ;  /* 0x0000002604047981 */ /* 0x001ea4000c1e1b00 */
[----:B--2---:R-:W-:-:S04]  /*10e0*/  ISETP.NE.U32.AND P0, PT, R4, RZ, PT ;  /* 0x000000ff0400720c */ /* 0x004fc80003f05070 */
[----:B------:R-:W-:-:S13]  /*10f0*/  ISETP.NE.AND.EX P0, PT, R5, RZ, PT, P0 ;  /* 0x000000ff0500720c */ /* 0x000fda0003f05300 */
[----:B------:R-:W-:Y:S05]  /*1100*/  @!P0 BRA `(.L_x_12) ;  /* 0x0000000000088947 */ /* 0x000fea0003800000 */
[----:B------:R0:W5:Y:S01]  /*1110*/  LD.E R90, desc[UR38][R4.64] ;  /* 0x00000026045a7980 */ /* 0x000162000c101900 */
[----:B------:R-:W-:Y:S05]  /*1120*/  BRA `(.L_x_13) ;  /* 0x0000000000247947 */ /* 0x000fea0003800000 */
.L_x_12:
[----:B------:R-:W-:Y:S02]  /*1130*/  ULDC.64 UR4, c[0x0][0x588] ;  /* 0x0001620000047ab9 */ /* 0x000fe40000000a00 */
[----:B------:R-:W-:-:S04]  /*1140*/  ISETP.NE.U32.AND P0, PT, RZ, UR4, PT ;  /* 0x00000004ff007c0c */ /* 0x000fc8000bf05070 */
[----:B------:R-:W-:-:S13]  /*1150*/  ISETP.NE.AND.EX P0, PT, RZ, UR5, PT, P0 ;  /* 0x00000005ff007c0c */ /* 0x000fda000bf05300 */
[----:B------:R-:W-:Y:S05]  /*1160*/  @!P0 BRA `(.L_x_14) ;  /* 0x00000000000c8947 */ /* 0x000fea0003800000 */
[----:B------:R-:W0:Y:S02]  /*1170*/  LDC.64 R90, c[0x0][0x588] ;  /* 0x00016200ff5a7b82 */ /* 0x000e240000000a00 */
[----:B0-----:R1:W5:Y:S01]  /*1180*/  LDG.E R90, desc[UR38][R90.64] ;  /* 0x000000265a5a7981 */ /* 0x001362000c1e1900 */
[----:B------:R-:W-:Y:S05]  /*1190*/  BRA `(.L_x_13) ;  /* 0x0000000000087947 */ /* 0x000fea0003800000 */
.L_x_14:
[----:B------:R-:W-:Y:S02]  /*11a0*/  ULDC UR4, c[0x0][0x580] ;  /* 0x0001600000047ab9 */ /* 0x000fe40000000800 */
[----:B------:R-:W-:-:S07]  /*11b0*/  IMAD.U32 R90, RZ, RZ, UR4 ;  /* 0x00000004ff5a7e24 */ /* 0x000fce000f8e00ff */
.L_x_13:
[----:B------:R-:W-:Y:S02]  /*11c0*/  ULDC.64 UR4, c[0x0][0x5a0] ;  /* 0x0001680000047ab9 */ /* 0x000fe40000000a00 */
[----:B------:R-:W-:-:S04]  /*11d0*/  ISETP.NE.U32.AND P0, PT, RZ, UR4, PT ;  /* 0x00000004ff007c0c */ /* 0x000fc8000bf05070 */
[----:B------:R-:W-:-:S13]  /*11e0*/  ISETP.NE.AND.EX P0, PT, RZ, UR5, PT, P0 ;  /* 0x00000005ff007c0c */ /* 0x000fda000bf05300 */
[----:B------:R-:W-:Y:S05]  /*11f0*/  @!P0 BRA `(.L_x_15) ;  /* 0x00000000001c8947 */ /* 0x000fea0003800000 */
[----:B0-----:R-:W0:Y:S02]  /*1200*/  LDC.64 R4, c[0x0][0x5a0] ;  /* 0x00016800ff047b82 */ /* 0x001e240000000a00 */
[----:B0-----:R-:W2:Y:S02]  /*1210*/  LDG.E.64 R4, desc[UR38][R4.64] ;  /* 0x0000002604047981 */ /* 0x001ea4000c1e1b00 */
[----:B--2---:R-:W-:-:S04]  /*1220*/  ISETP.NE.U32.AND P0, PT, R4, RZ, PT ;  /* 0x000000ff0400720c */ /* 0x004fc80003f05070 */
[----:B------:R-:W-:-:S13]  /*1230*/  ISETP.NE.AND.EX P0, PT, R5, RZ, PT, P0 ;  /* 0x000000ff0500720c */ /* 0x000fda0003f05300 */
[----:B------:R-:W-:Y:S05]  /*1240*/  @!P0 BRA `(.L_x_15) ;  /* 0x0000000000088947 */ /* 0x000fea0003800000 */
[----:B-1----:R0:W5:Y:S01]  /*1250*/  LD.E R91, desc[UR38][R4.64] ;  /* 0x00000026045b7980 */ /* 0x002162000c101900 */
[----:B------:R-:W-:Y:S05]  /*1260*/  BRA `(.L_x_16) ;  /* 0x0000000000247947 */ /* 0x000fea0003800000 */
.L_x_15:
[----:B------:R-:W-:Y:S02]  /*1270*/  ULDC.64 UR4, c[0x0][0x590] ;  /* 0x0001640000047ab9 */ /* 0x000fe40000000a00 */
[----:B------:R-:W-:-:S04]  /*1280*/  ISETP.NE.U32.AND P0, PT, RZ, UR4, PT ;  /* 0x00000004ff007c0c */ /* 0x000fc8000bf05070 */
[----:B------:R-:W-:-:S13]  /*1290*/  ISETP.NE.AND.EX P0, PT, RZ, UR5, PT, P0 ;  /* 0x00000005ff007c0c */ /* 0x000fda000bf05300 */
[----:B------:R-:W-:Y:S05]  /*12a0*/  @!P0 BRA `(.L_x_17) ;  /* 0x00000000000c8947 */ /* 0x000fea0003800000 */
[----:B0-----:R-:W1:Y:S02]  /*12b0*/  LDC.64 R4, c[0x0][0x590] ;  /* 0x00016400ff047b82 */ /* 0x001e640000000a00 */
[----:B-1----:R1:W5:Y:S01]  /*12c0*/  LDG.E R91, desc[UR38][R4.64] ;  /* 0x00000026045b7981 */ /* 0x002362000c1e1900 */
[----:B------:R-:W-:Y:S05]  /*12d0*/  BRA `(.L_x_16) ;  /* 0x0000000000087947 */ /* 0x000fea0003800000 */
.L_x_17:
[----:B------:R-:W-:Y:S02]  /*12e0*/  ULDC UR4, c[0x0][0x584] ;  /* 0x0001610000047ab9 */ /* 0x000fe40000000800 */
[----:B-1----:R-:W-:-:S07]  /*12f0*/  IMAD.U32 R91, RZ, RZ, UR4 ;  /* 0x00000004ff5b7e24 */ /* 0x002fce000f8e00ff */
.L_x_16:
[----:B------:R-:W-:-:S13]  /*1300*/  LOP3.LUT P0, RZ, R3, 0xff, RZ, 0xc0, !PT ;  /* 0x000000ff03ff7812 */ /* 0x000fda000780c0ff */
[----:B------:R-:W-:Y:S05]  /*1310*/  @!P0 EXIT ;  /* 0x000000000000894d */ /* 0x000fea0003800000 */
[----:B------:R-:W2:Y:S01]  /*1320*/  LDC R96, c[0x0][0x658] ;  /* 0x00019600ff607b82 */ /* 0x000ea20000000800 */
[----:B------:R-:W-:Y:S01]  /*1330*/  ULDC.64 UR6, c[0x0][0x288] ;  /* 0x0000a20000067ab9 */ /* 0x000fe20000000a00 */
[----:B------:R-:W-:Y:S01]  /*1340*/  LOP3.LUT R7, R7, 0x1, RZ, 0xc0, !PT ;  /* 0x0000000107077812 */ /* 0x000fe200078ec0ff */
[----:B------:R-:W-:Y:S01]  /*1350*/  UIADD3 UR4, UR7, 0x1f, URZ ;  /* 0x0000001f07047890 */ /* 0x000fe2000fffe03f */
[----:B------:R-:W-:Y:S01]  /*1360*/  SHF.R.U32.HI R3, RZ, 0x2, R98 ;  /* 0x00000002ff037819 */ /* 0x000fe20000011662 */
[----:B01----:R-:W-:Y:S01]  /*1370*/  IMAD.U32 R4, RZ, RZ, UR6 ;  /* 0x00000006ff047e24 */ /* 0x003fe2000f8e00ff */
[----:B------:R-:W-:Y:S01]  /*1380*/  SHF.R.U32.HI R0, RZ, 0x1, R0 ;  /* 0x00000001ff007819 */ /* 0x000fe20000011600 */
[----:B------:R-:W-:Y:S01]  /*1390*/  USHF.R.S32.HI UR5, URZ, 0x1f, UR4 ;  /* 0x0000001f3f057899 */ /* 0x000fe20008011404 */
[----:B------:R-:W0:Y:S01]  /*13a0*/  LDC.64 R92, c[0x0][0x5c8] ;  /* 0x00017200ff5c7b82 */ /* 0x000e220000000a00 */
[----:B------:R-:W-:Y:S01]  /*13b0*/  LOP3.LUT R97, R98, 0x3, RZ, 0xc0, !PT ;  /* 0x0000000362617812 */ /* 0x000fe200078ec0ff */
[----:B------:R-:W-:Y:S01]  /*13c0*/  IMAD.SHL.U32 R88, R7, 0x40, RZ ;  /* 0x0000004007587824 */ /* 0x000fe200078e00ff */
[----:B------:R-:W-:Y:S01]  /*13d0*/  LOP3.LUT R3, R3, 0x7, RZ, 0xc0, !PT ;  /* 0x0000000703037812 */ /* 0x000fe200078ec0ff */
[----:B------:R-:W-:Y:S01]  /*13e0*/  ULEA.HI UR5, UR5, UR4, URZ, 0x5 ;  /* 0x0000000405057291 */ /* 0x000fe2000f8f283f */
[----:B------:R-:W-:Y:S01]  /*13f0*/  LOP3.LUT R0, R0, 0x30, RZ, 0xc0, !PT ;  /* 0x0000003000007812 */ /* 0x000fe200078ec0ff */
[----:B------:R-:W-:Y:S01]  /*1400*/  IMAD R97, R97, -0x2, R4 ;  /* 0xfffffffe61617824 */ /* 0x000fe200078e0204 */
[--C-:B------:R-:W-:Y:S01]  /*1410*/  LOP3.LUT R88, R88, 0x40, R3.reuse, 0xe2, !PT ;  /* 0x0000004058587812 */ /* 0x100fe200078ee203 */
[----:B------:R-:W-:Y:S01]  /*1420*/  USHF.R.S32.HI UR43, URZ, 0x5, UR5 ;  /* 0x000000053f2b7899 */ /* 0x000fe20008011405 */
[----:B------:R-:W-:Y:S01]  /*1430*/  IADD3 R4, RZ, -R0, -R3 ;  /* 0x80000000ff047210 */ /* 0x000fe20007ffe803 */
[----:B------:R-:W-:Y:S01]  /*1440*/  IMAD.MOV.U32 R3, RZ, RZ, -0x1 ;  /* 0xffffffffff037424 */ /* 0x000fe200078e00ff */
[----:B------:R-:W-:Y:S01]  /*1450*/  LOP3.LUT R99, R98, 0x80, RZ, 0xc0, !PT ;  /* 0x0000008062637812 */ /* 0x000fe200078ec0ff */
[----:B------:R-:W-:Y:S01]  /*1460*/  IMAD.MOV.U32 R5, RZ, RZ, 0x1 ;  /* 0x00000001ff057424 */ /* 0x000fe200078e00ff */
[----:B------:R-:W-:Y:S01]  /*1470*/  UISETP.LT.AND UP0, UPT, UR43, 0x1, UPT ;  /* 0x000000012b00788c */ /* 0x000fe2000bf01270 */
[----:B------:R-:W-:Y:S01]  /*1480*/  IMAD R4, R7, -0x40, R4 ;  /* 0xffffffc007047824 */ /* 0x000fe200078e0204 */
[----:B------:R-:W-:Y:S01]  /*1490*/  ULDC UR4, c[0x0][0x284] ;  /* 0x0000a10000047ab9 */ /* 0x000fe20000000800 */
[----:B--2---:R-:W-:Y:S01]  /*14a0*/  SHF.L.U32 R3, R3, R96, RZ ;  /* 0x0000006003037219 */ /* 0x004fe200000006ff */
[----:B------:R-:W-:Y:S01]  /*14b0*/  USEL UR44, UR43, 0x1, UP0 ;  /* 0x000000012b2c7887 */ /* 0x000fe20008000000 */
[----:B------:R-:W-:Y:S01]  /*14c0*/  LOP3.LUT R88, R88, R0, RZ, 0xfc, !PT ;  /* 0x0000000058587212 */ /* 0x000fe200078efcff */
[----:B------:R-:W-:Y:S01]  /*14d0*/  IMAD.SHL.U32 R98, R98, 0x2, RZ ;  /* 0x0000000262627824 */ /* 0x000fe200078e00ff */
[----:B------:R-:W-:Y:S01]  /*14e0*/  SHF.L.U32 R96, R5, R96, RZ ;  /* 0x0000006005607219 */ /* 0x000fe200000006ff */
[----:B------:R-:W-:Y:S01]  /*14f0*/  VIADD R101, R4, UR4 ;  /* 0x0000000404657c36 */ /* 0x000fe20008000000 */
[----:B------:R-:W-:Y:S01]  /*1500*/  LOP3.LUT R114, R18, 0x1, RZ, 0xfc, !PT ;  /* 0x0000000112727812 */ /* 0x000fe200078efcff */
[----:B------:R-:W-:Y:S01]  /*1510*/  IMAD.MOV.U32 R89, RZ, RZ, RZ ;  /* 0x000000ffff597224 */ /* 0x000fe200078e00ff */
[C-C-:B0-----:R-:W-:Y:S01]  /*1520*/  SHF.L.U64.HI R94, R92.reuse, 0x7, R93.reuse ;  /* 0x000000075c5e7819 */ /* 0x141fe2000001025d */
[----:B------:R-:W-:Y:S01]  /*1530*/  UIADD3 UR44, UR43, -UR44, URZ ;  /* 0x8000002c2b2c7290 */ /* 0x000fe2000fffe03f */
[C---:B------:R-:W-:Y:S01]  /*1540*/  SHF.L.U64.HI R95, R92.reuse, 0x3, R93 ;  /* 0x000000035c5f7819 */ /* 0x040fe2000001025d */
[C---:B------:R-:W-:Y:S01]  /*1550*/  IMAD.SHL.U32 R93, R92.reuse, 0x80, RZ ;  /* 0x000000805c5d7824 */ /* 0x040fe200078e00ff */
[----:B------:R-:W-:Y:S01]  /*1560*/  SHF.R.U32.HI R99, RZ, 0x7, R99 ;  /* 0x00000007ff637819 */ /* 0x000fe20000011663 */
[----:B------:R-:W-:Y:S01]  /*1570*/  IMAD.SHL.U32 R92, R92, 0x8, RZ ;  /* 0x000000085c5c7824 */ /* 0x000fe200078e00ff */
[----:B------:R-:W-:Y:S01]  /*1580*/  LOP3.LUT R100, RZ, R3, RZ, 0x33, !PT ;  /* 0x00000003ff647212 */ /* 0x000fe200078e33ff */
[----:B------:R-:W-:Y:S01]  /*1590*/  UMOV UR40, URZ ;  /* 0x0000003f00287c82 */ /* 0x000fe20008000000 */
[----:B------:R-:W-:-:S05]  /*15a0*/  UMOV UR41, URZ ;  /* 0x0000003f00297c82 */ /* 0x000fca0008000000 */
.L_x_161:
[----:B0-----:R-:W0:Y:S01]  /*15b0*/  SHFL.IDX PT, R0, R99, RZ, 0x1f ;  /* 0x00001fff63007589 */ /* 0x001e2200000e0000 */
[----:B-1----:R-:W1:Y:S01]  /*15c0*/  S2UR UR7, SR_CgaCtaId ;  /* 0x00000000000779c3 */ /* 0x002e620000008800 */
[----:B------:R-:W-:Y:S01]  /*15d0*/  UMOV UR6, 0x400 ;  /* 0x0000040000067882 */ /* 0x000fe20000000000 */
[----:B0-----:R-:W-:Y:S01]  /*15e0*/  R2UR UR4, R0 ;  /* 0x00000000000472ca */ /* 0x001fe200000e0000 */
[----:B-1----:R-:W-:-:S12]  /*15f0*/  ULEA UR6, UR7, UR6, 0x18 ;  /* 0x0000000607067291 */ /* 0x002fd8000f8ec03f */
[----:B------:R-:W-:-:S04]  /*1600*/  ULEA.HI UR5, UR4, UR4, URZ, 0x1 ;  /* 0x0000000404057291 */ /* 0x000fc8000f8f083f */
[----:B------:R-:W-:-:S04]  /*1610*/  ULOP3.LUT UR5, UR5, 0xffffe, URZ, 0xc0, !UPT ;  /* 0x000ffffe05057892 */ /* 0x000fc8000f8ec03f */
[----:B------:R-:W-:-:S03]  /*1620*/  UIADD3 UR5, UR4, -UR5, URZ ;  /* 0x8000000504057290 */ /* 0x000fc6000fffe03f */
[----:B------:R-:W-:Y:S01]  /*1630*/  ULDC UR4, c[0x0][0x28c] ;  /* 0x0000a30000047ab9 */ /* 0x000fe20000000800 */
[----:B------:R-:W-:Y:S01]  /*1640*/  ULEA UR5, UR5, UR6, 0xc ;  /* 0x0000000605057291 */ /* 0x000fe2000f8e603f */
[----:B------:R-:W-:-:S03]  /*1650*/  ISETP.LT.AND P0, PT, RZ, UR4, PT ;  /* 0x00000004ff007c0c */ /* 0x000fc6000bf01270 */
[----:B------:R-:W-:-:S04]  /*1660*/  UIADD3 UR5, UR5, 0x180, URZ ;  /* 0x0000018005057890 */ /* 0x000fc8000fffe03f */
[----:B------:R-:W-:-:S04]  /*1670*/  USHF.R.U32.HI UR5, URZ, 0x4, UR5 ;  /* 0x000000043f057899 */ /* 0x000fc80008011605 */
[----:B------:R-:W-:-:S04]  /*1680*/  ULOP3.LUT UR5, UR5, 0x3fff, URZ, 0xc0, !UPT ;  /* 0x00003fff05057892 */ /* 0x000fc8000f8ec03f */
[----:B------:R-:W-:Y:S01]  /*1690*/  ULOP3.LUT UR45, UR5, 0x10000, URZ, 0xfc, !UPT ;  /* 0x00010000052d7892 */ /* 0x000fe2000f8efc3f */
[----:B--2345:R-:W-:Y:S11]  /*16a0*/  @P0 BRA `(.L_x_18) ;  /* 0x0000000000400947 */ /* 0x03cff60003800000 */
[----:B------:R-:W-:Y:S01]  /*16b0*/  MOV R0, 0x0 ;  /* 0x0000000000007802 */ /* 0x000fe20000000f00 */
[----:B------:R-:W-:Y:S01]  /*16c0*/  ULDC.64 UR4, c[0x4][0x68] ;  /* 0x01001a0000047ab9 */ /* 0x000fe20000000a00 */
[----:B------:R-:W-:Y:S01]  /*16d0*/  ULDC.64 UR6, c[0x4][0x8] ;  /* 0x0100020000067ab9 */ /* 0x000fe20000000a00 */
[----:B------:R-:W-:Y:S01]  /*16e0*/  IMAD.U32 R4, RZ, RZ, UR4 ;  /* 0x00000004ff047e24 */ /* 0x000fe2000f8e00ff */
[----:B------:R0:W1:Y:S01]  /*16f0*/  LDC.64 R14, c[0x4][R0] ;  /* 0x01000000000e7b82 */ /* 0x0000620000000a00 */
[----:B------:R-:W-:Y:S01]  /*1700*/  IMAD.U32 R5, RZ, RZ, UR5 ;  /* 0x00000005ff057e24 */ /* 0x000fe2000f8e00ff */
[----:B------:R-:W-:Y:S01]  /*1710*/  ULDC.64 UR4, c[0x4][0x70] ;  /* 0x01001c0000047ab9 */ /* 0x000fe20000000a00 */
[----:B------:R-:W-:Y:S02]  /*1720*/  IMAD.U32 R10, RZ, RZ, UR6 ;  /* 0x00000006ff0a7e24 */ /* 0x000fe4000f8e00ff */
[----:B------:R-:W-:Y:S02]  /*1730*/  IMAD.U32 R6, RZ, RZ, UR4 ;  /* 0x00000004ff067e24 */ /* 0x000fe4000f8e00ff */
[----:B------:R-:W-:-:S02]  /*1740*/  IMAD.U32 R7, RZ, RZ, UR5 ;  /* 0x00000005ff077e24 */ /* 0x000fc4000f8e00ff */
[----:B------:R-:W-:Y:S02]  /*1750*/  IMAD.U32 R11, RZ, RZ, UR7 ;  /* 0x00000007ff0b7e24 */ /* 0x000fe4000f8e00ff */
[----:B------:R-:W-:Y:S02]  /*1760*/  IMAD.MOV.U32 R8, RZ, RZ, 0x1e1 ;  /* 0x000001e1ff087424 */ /* 0x000fe400078e00ff */
[----:B------:R-:W-:Y:S02]  /*1770*/  IMAD.MOV.U32 R12, RZ, RZ, 0x1 ;  /* 0x00000001ff0c7424 */ /* 0x000fe400078e00ff */
[----:B0-----:R-:W-:-:S07]  /*1780*/  IMAD.MOV.U32 R13, RZ, RZ, RZ ;  /* 0x000000ffff0d7224 */ /* 0x001fce00078e00ff */
[----:B------:R-:W-:-:S07]  /*1790*/  LEPC R20, `(.L_x_18) ;  /* 0x000000001014794e */ /* 0x000fce0000000000 */
[----:B-1---5:R-:W-:Y:S05]  /*17a0*/  CALL.ABS.NOINC R14 ;  /* 0x000000000e007343 */ /* 0x022fea0003c00000 */
.L_x_18:
[----:B------:R-:W-:-:S13]  /*17b0*/  ISETP.NE.AND P0, PT, R114, 0x3, PT ;  /* 0x000000037200780c */ /* 0x000fda0003f05270 */
[----:B------:R-:W-:Y:S05]  /*17c0*/  @!P0 BRA `(.L_x_19) ;  /* 0x0000000000048947 */ /* 0x000fea0003800000 */
[----:B------:R-:W-:Y:S01]  /*17d0*/  BPT.TRAP 0x1 ;  /* 0x000000040000795c */ /* 0x000fe20000300000 */
.L_x_19:
[----:B------:R-:W0:Y:S01]  /*17e0*/  S2UR UR5, SR_CgaCtaId ;  /* 0x00000000000579c3 */ /* 0x000e220000008800 */
[----:B------:R-:W-:Y:S01]  /*17f0*/  UMOV UR4, 0x400 ;  /* 0x0000040000047882 */ /* 0x000fe20000000000 */
[----:B------:R-:W-:Y:S02]  /*1800*/  IMAD.U32 R0, RZ, RZ, UR40 ;  /* 0x00000028ff007e24 */ /* 0x000fe4000f8e00ff */
[----:B------:R-:W-:-:S03]  /*1810*/  IMAD.U32 R3, RZ, RZ, UR41 ;  /* 0x00000029ff037e24 */ /* 0x000fc6000f8e00ff */
[----:B------:R-:W-:Y:S01]  /*1820*/  SHF.L.U32 R0, R0, 0x1f, RZ ;  /* 0x0000001f00007819 */ /* 0x000fe200000006ff */
[----:B0-----:R-:W-:-:S06]  /*1830*/  ULEA UR4, UR5, UR4, 0x18 ;  /* 0x0000000405047291 */ /* 0x001fcc000f8ec03f */
[----:B------:R-:W-:-:S04]  /*1840*/  IMAD.U32 R6, RZ, RZ, UR4 ;  /* 0x00000004ff067e24 */ /* 0x000fc8000f8e00ff */
[----:B------:R-:W-:-:S04]  /*1850*/  IMAD R3, R3, 0x8, R6 ;  /* 0x0000000803037824 */ /* 0x000fc800078e0206 */
[----:B------:R0:W1:Y:S01]  /*1860*/  SYNCS.PHASECHK.TRANS64.TRYWAIT P1, [R3+URZ], R0 ;  /* 0x00000000030075a7 */ /* 0x000062000802017f */
[----:B------:R-:W-:Y:S05]  /*1870*/  @!P0 BRA `(.L_x_20) ;  /* 0x0000000000048947 */ /* 0x000fea0003800000 */
[----:B------:R-:W-:Y:S01]  /*1880*/  BPT.TRAP 0x1 ;  /* 0x000000040000795c */ /* 0x000fe20000300000 */
.L_x_20:
[----:B------:R-:W-:-:S05]  /*1890*/  IMAD.U32 R4, RZ, RZ, UR44 ;  /* 0x0000002cff047e24 */ /* 0x000fca000f8e00ff */
[----:B------:R-:W-:Y:S01]  /*18a0*/  ISETP.GE.AND P2, PT, R4, 0x1, PT ;  /* 0x000000010400780c */ /* 0x000fe20003f46270 */
[----:B-1----:R-:W-:-:S12]  /*18b0*/  @P1 BRA `(.L_x_21) ;  /* 0x0000000000081947 */ /* 0x002fd80003800000 */
[----:B------:R-:W1:Y:S02]  /*18c0*/  SYNCS.PHASECHK.TRANS64.TRYWAIT P1, [R3+URZ], R0 ;  /* 0x00000000030075a7 */ /* 0x000e64000802017f */
[----:B-1----:R-:W-:Y:S05]  /*18d0*/  @!P1 BRA `(.L_x_22) ;  /* 0x0000007400589947 */ /* 0x002fea0003800000 */
.L_x_21:
[----:B------:R-:W-:Y:S05]  /*18e0*/  WARPSYNC.ALL ;  /* 0x0000000000007948 */ /* 0x000fea0003800000 */
[----:B------:R-:W-:Y:S01]  /*18f0*/  R2UR UR4, R6 ;  /* 0x00000000060472ca */ /* 0x000fe200000e0000 */
[----:B------:R-:W-:Y:S01]  /*1900*/  ULEA UR6, UR41, UR45, 0xa ;  /* 0x0000002d29067291 */ /* 0x000fe2000f8e503f */
[----:B------:R-:W-:Y:S01]  /*1910*/  WARPGROUP.ARRIVE ;  /* 0x00000000000079c5 */ /* 0x000fe20000000000 */
[----:B------:R-:W-:Y:S01]  /*1920*/  UMOV UR9, 0x80000020 ;  /* 0x8000002000097882 */ /* 0x000fe20000000000 */
[----:B------:R-:W-:Y:S01]  /*1930*/  UMOV UR11, 0x80000020 ;  /* 0x80000020000b7882 */ /* 0x000fe20000000000 */
[----:B------:R-:W-:-:S03]  /*1940*/  UIADD3 UR7, UR6, 0x200, URZ ;  /* 0x0000020006077890 */ /* 0x000fc6000fffe03f */
[----:B------:R-:W-:-:S05]  /*1950*/  UMOV UR8, UR6 ;  /* 0x0000000600087c82 */ /* 0x000fca0008000000 */
[----:B------:R-:W-:-:S04]  /*1960*/  UIADD3 UR4, UR4, 0x2c180, URZ ;  /* 0x0002c18004047890 */ /* 0x000fc8000fffe03f */
[----:B------:R-:W-:-:S04]  /*1970*/  USHF.R.U32.HI UR4, URZ, 0x4, UR4 ;  /* 0x000000043f047899 */ /* 0x000fc80008011604 */
[----:B------:R-:W-:-:S04]  /*1980*/  ULOP3.LUT UR4, UR4, 0x3fff, URZ, 0xc0, !UPT ;  /* 0x00003fff04047892 */ /* 0x000fc8000f8ec03f */
[----:B------:R-:W-:-:S04]  /*1990*/  ULOP3.LUT UR4, UR4, 0x10000, URZ, 0xfc, !UPT ;  /* 0x0001000004047892 */ /* 0x000fc8000f8efc3f */
[----:B------:R-:W-:-:S07]  /*19a0*/  ULEA UR5, UR41, UR4, 0x8 ;  /* 0x0000000429057291 */ /* 0x000fce000f8e403f */
[----:B------:R-:W-:Y:S02]  /*19b0*/  UMOV UR10, UR5 ;  /* 0x00000005000a7c82 */ /* 0x000fe40008000000 */
[----:B------:R-:W-:Y:S01]  /*19c0*/  HGMMA.64x64x16.F32.BF16 R56, gdesc[UR8], RZ, !UPT, gsb0 ;  /* 0x00e00000083879f0 */ /* 0x000fe2000c0018ff */
[----:B------:R-:W-:Y:S01]  /*19d0*/  UMOV UR8, UR7 ;  /* 0x0000000700087c82 */ /* 0x000fe20008000000 */
[----:B------:R-:W-:Y:S01]  /*19e0*/  UMOV UR9, 0x80000020 ;  /* 0x8000002000097882 */ /* 0x000fe20000000000 */
[----:B------:R-:W-:Y:S02]  /*19f0*/  WARPGROUP.DEPBAR.LE gsb0, 0x0 ;  /* 0x00008000000079c5 */ /* 0x000fe40000010000 */
[----:B------:R-:W-:-:S06]  /*1a00*/  WARPGROUP.ARRIVE ;  /* 0x00000000000079c5 */ /* 0x000fcc0000000000 */
[----:B------:R-:W-:Y:S01]  /*1a10*/  HGMMA.64x64x16.F32.BF16 R24, gdesc[UR8], RZ, !UPT, gsb0 ;  /* 0x00e00000081879f0 */ /* 0x000fe2000c0018ff */
[----:B------:R-:W-:Y:S02]  /*1a20*/  UIADD3 UR8, UR6, 0x2, URZ ;  /* 0x0000000206087890 */ /* 0x000fe4000fffe03f */
[----:B------:R-:W-:Y:S01]  /*1a30*/  UIADD3 UR10, UR5, 0x2, URZ ;  /* 0x00000002050a7890 */ /* 0x000fe2000fffe03f */
[----:B------:R-:W-:Y:S01]  /*1a40*/  UMOV UR9, 0x80000020 ;  /* 0x8000002000097882 */ /* 0x000fe20000000000 */
[----:B------:R-:W-:Y:S01]  /*1a50*/  UMOV UR11, 0x80000020 ;  /* 0x80000020000b7882 */ /* 0x000fe20000000000 */
[----:B------:R-:W-:Y:S01]  /*1a60*/  UIADD3 UR6, UR6, 0x202, URZ ;  /* 0x0000020206067890 */ /* 0x000fe2000fffe03f */
[----:B------:R-:W-:Y:S02]  /*1a70*/  WARPGROUP.DEPBAR.LE gsb0, 0x0 ;  /* 0x00008000000079c5 */ /* 0x000fe40000010000 */
[----:B------:R-:W-:-:S06]  /*1a80*/  WARPGROUP.ARRIVE ;  /* 0x00000000000079c5 */ /* 0x000fcc0000000000 */
[----:B------:R-:W-:Y:S01]  /*1a90*/  HGMMA.64x64x16.F32.BF16 R56, gdesc[UR8], R56, gsb0 ;  /* 0x00e00000083879f0 */ /* 0x000fe20008001838 */
[----:B------:R-:W-:Y:S01]  /*1aa0*/  UMOV UR8, UR6 ;  /* 0x0000000600087c82 */ /* 0x000fe20008000000 */
[----:B------:R-:W-:Y:S01]  /*1ab0*/  UMOV UR9, 0x80000020 ;  /* 0x8000002000097882 */ /* 0x000fe20000000000 */
[----:B------:R-:W-:Y:S02]  /*1ac0*/  WARPGROUP.DEPBAR.LE gsb0, 0x0 ;  /* 0x00008000000079c5 */ /* 0x000fe40000010000 */
[----:B------:R-:W-:-:S06]  /*1ad0*/  WARPGROUP.ARRIVE ;  /* 0x00000000000079c5 */ /* 0x000fcc0000000000 */
[----:B------:R-:W-:Y:S03]  /*1ae0*/  HGMMA.64x64x16.F32.BF16 R24, gdesc[UR8], R24, gsb0 ;  /* 0x00e00000081879f0 */ /* 0x000fe60008001818 */
[----:B------:R-:W-:Y:S02]  /*1af0*/  WARPGROUP.DEPBAR.LE gsb0, 0x0 ;  /* 0x00008000000079c5 */ /* 0x000fe40000010000 */
[----:B------:R-:W-:Y:S05]  /*1b00*/  @!P2 BRA `(.L_x_23) ;  /* 0x000000040020a947 */ /* 0x000fea0003800000 */
[----:B------:R-:W-:Y:S01]  /*1b10*/  UIADD3 UR5, UR41, 0x1, URZ ;  /* 0x0000000129057890 */ /* 0x000fe2000fffe03f */
[----:B01----:R-:W-:Y:S02]  /*1b20*/  IMAD.U32 R0, RZ, RZ, UR44 ;  /* 0x0000002cff007e24 */ /* 0x003fe4000f8e00ff */
[----:B------:R-:W-:Y:S01]  /*1b30*/  IMAD.U32 R3, RZ, RZ, UR41 ;  /* 0x00000029ff037e24 */ /* 0x000fe2000f8e00ff */
[----:B------:R-:W-:-:S04]  /*1b40*/  UISETP.NE.AND UP0, UPT, UR5, 0xb, UPT ;  /* 0x0000000b0500788c */ /* 0x000fc8000bf05270 */
[----:B------:R-:W-:Y:S02]  /*1b50*/  USEL UR6, URZ, 0x1, UP0 ;  /* 0x000000013f067887 */ /* 0x000fe40008000000 */
[----:B------:R-:W-:Y:S02]  /*1b60*/  USEL UR5, UR5, URZ, UP0 ;  /* 0x0000003f05057287 */ /* 0x000fe40008000000 */
[----:B------:R-:W-:-:S06]  /*1b70*/  ULOP3.LUT UR6, UR40, UR6, URZ, 0x3c, !UPT ;  /* 0x0000000628067292 */ /* 0x000fcc000f8e3c3f */
[----:B------:R-:W-:-:S07]  /*1b80*/  IMAD.U32 R7, RZ, RZ, UR6 ;  /* 0x00000006ff077e24 */ /* 0x000fce000f8e00ff */
.L_x_30:
[----:B------:R-:W-:Y:S05]  /*1b90*/  @!P0 BRA `(.L_x_24) ;  /* 0x0000000000048947 */ /* 0x000fea0003800000 */
[----:B------:R-:W-:Y:S01]  /*1ba0*/  BPT.TRAP 0x1 ;  /* 0x000000040000795c */ /* 0x000fe20000300000 */
.L_x_24:
[----:B------:R-:W0:Y:S01]  /*1bb0*/  S2UR UR7, SR_CgaCtaId ;  /* 0x00000000000779c3 */ /* 0x000e220000008800 */
[----:B------:R-:W-:Y:S01]  /*1bc0*/  UMOV UR6, 0x400 ;  /* 0x0000040000067882 */ /* 0x000fe20000000000 */
[----:B------:R-:W-:Y:S01]  /*1bd0*/  IMAD.U32 R5, RZ, RZ, UR5 ;  /* 0x00000005ff057e24 */ /* 0x000fe2000f8e00ff */
[----:B------:R-:W-:Y:S01]  /*1be0*/  SHF.L.U32 R4, R7, 0x1f, RZ ;  /* 0x0000001f07047819 */ /* 0x000fe200000006ff */
[----:B0-----:R-:W-:-:S06]  /*1bf0*/  ULEA UR6, UR7, UR6, 0x18 ;  /* 0x0000000607067291 */ /* 0x001fcc000f8ec03f */
[----:B------:R-:W-:-:S04]  /*1c00*/  IMAD.U32 R6, RZ, RZ, UR6 ;  /* 0x00000006ff067e24 */ /* 0x000fc8000f8e00ff */
[----:B------:R-:W-:-:S04]  /*1c10*/  IMAD R5, R5, 0x8, R6 ;  /* 0x0000000805057824 */ /* 0x000fc800078e0206 */
[----:B------:R0:W1:Y:S01]  /*1c20*/  SYNCS.PHASECHK.TRANS64.TRYWAIT P1, [R5+URZ], R4 ;  /* 0x00000004050075a7 */ /* 0x000062000802017f */
[----:B------:R-:W-:Y:S05]  /*1c30*/  @!P0 BRA `(.L_x_25) ;  /* 0x0000000000048947 */ /* 0x000fea0003800000 */
[----:B------:R-:W-:Y:S01]  /*1c40*/  BPT.TRAP 0x1 ;  /* 0x000000040000795c */ /* 0x000fe20000300000 */
.L_x_25:
[----:B-1----:R-:W-:Y:S05]  /*1c50*/  @P1 BRA `(.L_x_26) ;  /* 0x0000000000081947 */ /* 0x002fea0003800000 */
[----:B------:R-:W1:Y:S02]  /*1c60*/  SYNCS.PHASECHK.TRANS64.TRYWAIT P1, [R5+URZ], R4 ;  /* 0x00000004050075a7 */ /* 0x000e64000802017f */
[----:B-1----:R-:W-:Y:S05]  /*1c70*/  @!P1 BRA `(.L_x_27) ;  /* 0x0000007000849947 */ /* 0x002fea0003800000 */
.L_x_26:
[----:B------:R-:W-:Y:S01]  /*1c80*/  ULEA UR6, UR5, UR4, 0x8 ;  /* 0x0000000405067291 */ /* 0x000fe2000f8e403f */
[----:B------:R-:W-:Y:S01]  /*1c90*/  WARPGROUP.ARRIVE ;  /* 0x00000000000079c5 */ /* 0x000fe20000000000 */
[----:B------:R-:W-:Y:S01]  /*1ca0*/  ULEA UR7, UR5, UR45, 0xa ;  /* 0x0000002d05077291 */ /* 0x000fe2000f8e503f */
[----:B------:R-:W-:Y:S01]  /*1cb0*/  UMOV UR11, 0x80000020 ;  /* 0x80000020000b7882 */ /* 0x000fe20000000000 */
[----:B------:R-:W-:Y:S02]  /*1cc0*/  UMOV UR9, 0x80000020 ;  /* 0x8000002000097882 */ /* 0x000fe40000000000 */
[----:B------:R-:W-:Y:S01]  /*1cd0*/  UIADD3 UR12, UR7, 0x200, URZ ;  /* 0x00000200070c7890 */ /* 0x000fe2000fffe03f */
[----:B------:R-:W-:Y:S02]  /*1ce0*/  UMOV UR10, UR6 ;  /* 0x00000006000a7c82 */ /* 0x000fe40008000000 */
[----:B------:R-:W-:Y:S02]  /*1cf0*/  UMOV UR8, UR7 ;  /* 0x0000000700087c82 */ /* 0x000fe40008000000 */
[----:B------:R-:W-:Y:S01]  /*1d00*/  HGMMA.64x64x16.F32.BF16 R56, gdesc[UR8], R56, gsb0 ;  /* 0x00e00000083879f0 */ /* 0x000fe20008001838 */
[----:B------:R-:W-:Y:S01]  /*1d10*/  UMOV UR9, 0x80000020 ;  /* 0x8000002000097882 */ /* 0x000fe20000000000 */
[----:B------:R-:W-:Y:S01]  /*1d20*/  UMOV UR8, UR12 ;  /* 0x0000000c00087c82 */ /* 0x000fe20008000000 */
[----:B------:R-:W-:-:S02]  /*1d30*/  WARPGROUP.DEPBAR.LE gsb0, 0x0 ;  /* 0x00008000000079c5 */ /* 0x000fc40000010000 */
[----:B------:R-:W-:-:S06]  /*1d40*/  WARPGROUP.ARRIVE ;  /* 0x00000000000079c5 */ /* 0x000fcc0000000000 */
[----:B------:R-:W-:Y:S01]  /*1d50*/  HGMMA.64x64x16.F32.BF16 R24, gdesc[UR8], R24, gsb0 ;  /* 0x00e00000081879f0 */ /* 0x000fe20008001818 */
        /* <DEDUP_REMOVED lines=15> */
[----:B------:R-:W-:Y:S01]  /*1e50*/  BPT.TRAP 0x1 ;  /* 0x000000040000795c */ /* 0x000fe20000300000 */
.L_x_28:
[----:B------:R-:W-:-:S13]  /*1e60*/  ISETP.NE.AND P1, PT, R22, RZ, PT ;  /* 0x000000ff1600720c */ /* 0x000fda0003f25270 */
[----:B01----:R-:W-:-:S04]  /*1e70*/  @P1 IMAD R4, R3, 0x8, R6 ;  /* 0x0000000803041824 */ /* 0x003fc800078e0206 */
[----:B------:R-:W-:-:S05]  /*1e80*/  @P1 VIADD R4, R4, 0x58 ;  /* 0x0000005804041836 */ /* 0x000fca0000000000 */
[----:B------:R-:W-:-:S04]  /*1e90*/  @P1 PRMT R4, R19, 0x654, R4 ;  /* 0x0000065413041816 */ /* 0x000fc80000000004 */
[----:B------:R0:W-:Y:S01]  /*1ea0*/  @P1 SYNCS.ARRIVE.TRANS64.RED.A1T0 RZ, [R4+URZ], RZ ;  /* 0x000000ff04ff19a7 */ /* 0x0001e2000810043f */
[----:B------:R-:W-:-:S13]  /*1eb0*/  ISETP.GT.U32.AND P1, PT, R18, 0x1, PT ;  /* 0x000000011200780c */ /* 0x000fda0003f24070 */
[----:B0-----:R-:W-:Y:S05]  /*1ec0*/  @P1 BRA `(.L_x_29) ;  /* 0x0000000000041947 */ /* 0x001fea0003800000 */
[----:B------:R-:W-:Y:S01]  /*1ed0*/  BPT.TRAP 0x1 ;  /* 0x000000040000795c */ /* 0x000fe20000300000 */
.L_x_29:
[----:B------:R-:W-:Y:S01]  /*1ee0*/  UIADD3 UR5, UR5, 0x1, URZ ;  /* 0x0000000105057890 */ /* 0x000fe2000fffe03f */
[C---:B------:R-:W-:Y:S01]  /*1ef0*/  ISETP.GT.AND P2, PT, R0.reuse, 0x1, PT ;  /* 0x000000010000780c */ /* 0x040fe20003f44270 */
[----:B------:R-:W-:Y:S02]  /*1f00*/  VIADD R3, R3, 0x1 ;  /* 0x0000000103037836 */ /* 0x000fe40000000000 */
[----:B------:R-:W-:Y:S01]  /*1f10*/  UISETP.NE.AND UP0, UPT, UR5, 0xb, UPT ;  /* 0x0000000b0500788c */ /* 0x000fe2000bf05270 */
[----:B------:R-:W-:Y:S02]  /*1f20*/  VIADD R0, R0, 0xffffffff ;  /* 0xffffffff00007836 */ /* 0x000fe40000000000 */
[C---:B------:R-:W-:Y:S01]  /*1f30*/  ISETP.NE.AND P1, PT, R3.reuse, 0xb, PT ;  /* 0x0000000b0300780c */ /* 0x040fe20003f25270 */
[----:B------:R-:W-:Y:S02]  /*1f40*/  USEL UR6, URZ, 0x1, UP0 ;  /* 0x000000013f067887 */ /* 0x000fe40008000000 */
[----:B------:R-:W-:Y:S01]  /*1f50*/  USEL UR5, UR5, URZ, UP0 ;  /* 0x0000003f05057287 */ /* 0x000fe20008000000 */
[----:B------:R-:W-:-:S03]  /*1f60*/  SEL R3, R3, RZ, P1 ;  /* 0x000000ff03037207 */ /* 0x000fc60000800000 */
[----:B------:R-:W-:Y:S01]  /*1f70*/  LOP3.LUT R7, R7, UR6, RZ, 0x3c, !PT ;  /* 0x0000000607077c12 */ /* 0x000fe2000f8e3cff */
[----:B------:R-:W-:Y:S07]  /*1f80*/  @P2 BRA `(.L_x_30) ;  /* 0xfffffffc00002947 */ /* 0x000fee000383ffff */
.L_x_23:
[----:B01----:R-:W0:Y:S02]  /*1f90*/  LDC R0, c[0x0][0x28c] ;  /* 0x0000a300ff007b82 */ /* 0x003e240000000800 */
[----:B0-----:R-:W-:-:S13]  /*1fa0*/  ISETP.GE.AND P1, PT, R0, 0x1, PT ;  /* 0x000000010000780c */ /* 0x001fda0003f26270 */
[----:B------:R-:W-:Y:S05]  /*1fb0*/  @!P1 BRA `(.L_x_31) ;  /* 0x0000000000449947 */ /* 0x000fea0003800000 */
[----:B------:R-:W-:Y:S05]  /*1fc0*/  @!P0 BRA `(.L_x_32) ;  /* 0x0000000000048947 */ /* 0x000fea0003800000 */
[----:B------:R-:W-:Y:S01]  /*1fd0*/  BPT.TRAP 0x1 ;  /* 0x000000040000795c */ /* 0x000fe20000300000 */
.L_x_32:
[----:B------:R-:W-:-:S13]  /*1fe0*/  ISETP.NE.AND P0, PT, R22, RZ, PT ;  /* 0x000000ff1600720c */ /* 0x000fda0003f05270 */
[----:B------:R-:W-:-:S05]  /*1ff0*/  VOTEU.ANY UP0, P0 ;  /* 0x00000000003f7886 */ /* 0x000fca0000000100 */
[----:B------:R-:W-:-:S06]  /*2000*/  @UP0 UIADD3 UR4, UR44, UR41, URZ ;  /* 0x000000292c040290 */ /* 0x000fcc000fffe03f */
[----:B------:R-:W-:Y:S02]  /*2010*/  IMAD.U32 R4, RZ, RZ, UR4 ;  /* 0x00000004ff047e24 */ /* 0x000fe4000f8e00ff */
[----:B------:R-:W-:Y:S02]  /*2020*/  IMAD.U32 R3, RZ, RZ, UR4 ;  /* 0x00000004ff037e24 */ /* 0x000fe4000f8e00ff */
[----:B------:R-:W-:-:S05]  /*2030*/  @P0 IMAD.WIDE.U32 R4, R4, -0x45d1745d, RZ ;  /* 0xba2e8ba304040825 */ /* 0x000fca00078e00ff */
[----:B------:R-:W-:-:S05]  /*2040*/  @P0 SHF.R.U32.HI R0, RZ, 0x3, R5 ;  /* 0x00000003ff000819 */ /* 0x000fca0000011605 */
[----:B------:R-:W-:-:S04]  /*2050*/  @P0 IMAD R0, R0, -0xb, R3 ;  /* 0xfffffff500000824 */ /* 0x000fc800078e0203 */
[----:B------:R-:W-:-:S04]  /*2060*/  @P0 IMAD R0, R0, 0x8, R6 ;  /* 0x0000000800000824 */ /* 0x000fc800078e0206 */
[----:B------:R-:W-:-:S05]  /*2070*/  @P0 VIADD R0, R0, 0x58 ;  /* 0x0000005800000836 */ /* 0x000fca0000000000 */
[----:B------:R-:W-:-:S04]  /*2080*/  @P0 PRMT R0, R19, 0x654, R0 ;  /* 0x0000065413000816 */ /* 0x000fc80000000000 */
[----:B------:R0:W-:Y:S01]  /*2090*/  @P0 SYNCS.ARRIVE.TRANS64.RED.A1T0 RZ, [R0+URZ], RZ ;  /* 0x000000ff00ff09a7 */ /* 0x0001e2000810043f */
[----:B------:R-:W-:-:S13]  /*20a0*/  ISETP.GT.U32.AND P0, PT, R18, 0x1, PT ;  /* 0x000000011200780c */ /* 0x000fda0003f04070 */
[----:B0-----:R-:W-:Y:S05]  /*20b0*/  @P0 BRA `(.L_x_31) ;  /* 0x0000000000040947 */ /* 0x001fea0003800000 */
[----:B------:R-:W-:Y:S01]  /*20c0*/  BPT.TRAP 0x1 ;  /* 0x000000040000795c */ /* 0x000fe20000300000 */
.L_x_31:
[----:B------:R-:W-:Y:S01]  /*20d0*/  IMAD.SHL.U32 R102, R102, 0x40, RZ ;  /* 0x0000004066667824 */ /* 0x000fe200078e00ff */
[----:B------:R-:W-:Y:S01]  /*20e0*/  UIADD3 UR41, UR43, UR41, URZ ;  /* 0x000000292b297290 */ /* 0x000fe2000fffe03f */
[----:B------:R-:W-:Y:S01]  /*20f0*/  SHF.R.S32.HI R11, RZ, 0x1f, R23 ;  /* 0x0000001fff0b7819 */ /* 0x000fe20000011417 */
[----:B------:R-:W-:Y:S01]  /*2100*/  ULDC UR7, c[0x0][0x288] ;  /* 0x0000a20000077ab9 */ /* 0x000fe20000000800 */
[----:B------:R-:W-:Y:S01]  /*2110*/  IMAD.SHL.U32 R6, R109, 0x100, RZ ;  /* 0x000001006d067824 */ /* 0x000fe200078e00ff */
[C---:B------:R-:W-:Y:S01]  /*2120*/  LOP3.LUT R8, R102.reuse, 0x6, R98, 0xf8, !PT ;  /* 0x0000000666087812 */ /* 0x040fe200078ef862 */
[----:B------:R-:W-:Y:S01]  /*2130*/  UISETP.GT.U32.AND UP0, UPT, UR41, 0xa, UPT ;  /* 0x0000000a2900788c */ /* 0x000fe2000bf04070 */
[----:B------:R-:W-:Y:S01]  /*2140*/  ISETP.GE.AND P0, PT, R102, UR7, PT ;  /* 0x0000000766007c0c */ /* 0x000fe2000bf06270 */
[----:B------:R-:W-:Y:S01]  /*2150*/  ULDC.64 UR4, c[0x0][0x5d0] ;  /* 0x0001740000047ab9 */ /* 0x000fe20000000a00 */
[----:B------:R-:W-:Y:S01]  /*2160*/  SHF.R.S32.HI R9, RZ, 0x1f, R8 ;  /* 0x0000001fff097819 */ /* 0x000fe20000011408 */
[----:B------:R-:W-:Y:S01]  /*2170*/  ULDC UR10, c[0x0][0x284] ;  /* 0x0000a100000a7ab9 */ /* 0x000fe20000000800 */
[----:B------:R-:W-:Y:S01]  /*2180*/  IMAD R0, R11, UR4, RZ ;  /* 0x000000040b007c24 */ /* 0x000fe2000f8e02ff */
[----:B------:R-:W-:Y:S01]  /*2190*/  UISETP.LT.U32.AND UP0, UPT, UR43, 0xb, UP0 ;  /* 0x0000000b2b00788c */ /* 0x000fe20008701070 */
[----:B------:R-:W-:Y:S01]  /*21a0*/  ISETP.GE.OR P0, PT, R6, UR10, P0 ;  /* 0x0000000a06007c0c */ /* 0x000fe20008706670 */
[----:B------:R-:W-:Y:S01]  /*21b0*/  UISETP.GE.U32.AND UP1, UPT, UR43, 0xb, UPT ;  /* 0x0000000b2b00788c */ /* 0x000fe2000bf26070 */
[C---:B------:R-:W-:Y:S01]  /*21c0*/  IMAD R3, R23.reuse, UR5, R0 ;  /* 0x0000000517037c24 */ /* 0x040fe2000f8e0200 */
[----:B------:R-:W-:Y:S01]  /*21d0*/  USEL UR6, URZ, 0x1, !UP0 ;  /* 0x000000013f067887 */ /* 0x000fe2000c000000 */
[----:B------:R-:W-:Y:S01]  /*21e0*/  IMAD.WIDE.U32 R4, R23, UR4, R8 ;  /* 0x0000000417047c25 */ /* 0x000fe2000f8e0008 */
[----:B------:R-:W-:Y:S01]  /*21f0*/  UIMAD.WIDE.U32 UR4, UR41, -0x45d1745d, URZ ;  /* 0xba2e8ba3290478a5 */ /* 0x000fe2000f8e003f */
[----:B------:R-:W-:-:S02]  /*2200*/  ULDC.64 UR8, c[0x0][0x5c8] ;  /* 0x0001720000087ab9 */ /* 0x000fc40000000a00 */
[----:B------:R-:W-:Y:S01]  /*2210*/  IMAD.WIDE R108, R109, 0x100, R88 ;  /* 0x000001006d6c7825 */ /* 0x000fe200078e0258 */
[----:B------:R-:W-:Y:S02]  /*2220*/  USHF.R.U32.HI UR4, URZ, 0x3, UR5 ;  /* 0x000000033f047899 */ /* 0x000fe40008011605 */
[----:B------:R-:W-:Y:S01]  /*2230*/  ULOP3.LUT UR40, UR40, UR6, URZ, 0x3c, !UPT ;  /* 0x0000000628287292 */ /* 0x000fe2000f8e3c3f */
[----:B------:R-:W-:Y:S01]  /*2240*/  IMAD R7, R109, UR8, RZ ;  /* 0x000000086d077c24 */ /* 0x000fe2000f8e02ff */
[----:B------:R-:W-:Y:S01]  /*2250*/  UIMAD UR41, UR4, -0xb, UR41 ;  /* 0xfffffff5042978a4 */ /* 0x000fe2000f8e0229 */
[----:B------:R-:W-:Y:S01]  /*2260*/  IMAD.IADD R5, R5, 0x1, R3 ;  /* 0x0000000105057824 */ /* 0x000fe200078e0203 */
[----:B------:R-:W-:Y:S01]  /*2270*/  @UP1 ULOP3.LUT UR40, UR40, 0x1, UR4, 0x78, !UPT ;  /* 0x0000000128281892 */ /* 0x000fe2000f8e7804 */
[C---:B------:R-:W-:Y:S02]  /*2280*/  IMAD R7, R108.reuse, UR9, R7 ;  /* 0x000000096c077c24 */ /* 0x040fe4000f8e0207 */
[----:B------:R-:W-:-:S04]  /*2290*/  IMAD.WIDE.U32 R112, R108, UR8, R4 ;  /* 0x000000086c707c25 */ /* 0x000fc8000f8e0004 */
[----:B------:R-:W-:Y:S01]  /*22a0*/  IMAD.MOV.U32 R0, RZ, RZ, -0x1 ;  /* 0xffffffffff007424 */ /* 0x000fe200078e00ff */
[----:B------:R-:W-:Y:S06]  /*22b0*/  @P0 BRA `(.L_x_33) ;  /* 0x0000004c00100947 */ /* 0x000fec0003800000 */
[----:B-----5:R-:W-:Y:S01]  /*22c0*/  FSETP.NEU.AND P1, PT, R91, RZ, PT ;  /* 0x000000ff5b00720b */ /* 0x020fe20003f2d000 */
[----:B------:R-:W-:Y:S01]  /*22d0*/  IMAD.IADD R4, R97, 0x1, -R102 ;  /* 0x0000000161047824 */ /* 0x000fe200078e0a66 */
[----:B------:R-:W-:Y:S01]  /*22e0*/  BSSY B0, `(.L_x_33) ;  /* 0x00004c1000007945 */ /* 0x000fe20003800000 */
[----:B------:R-:W-:Y:S02]  /*22f0*/  IMAD.IADD R3, R101, 0x1, -R6 ;  /* 0x0000000165037824 */ /* 0x000fe400078e0a06 */
[----:B------:R-:W-:Y:S01]  /*2300*/  IMAD.IADD R105, R113, 0x1, R7 ;  /* 0x0000000171697824 */ /* 0x000fe200078e0207 */
[----:B------:R-:W-:-:S04]  /*2310*/  ISETP.GT.AND P6, PT, R4, RZ, PT ;  /* 0x000000ff0400720c */ /* 0x000fc80003fc4270 */
[----:B------:R-:W-:-:S03]  /*2320*/  ISETP.GT.AND P0, PT, R3, RZ, P6 ;  /* 0x000000ff0300720c */ /* 0x000fc60003704270 */
[----:B------:R-:W-:Y:S10]  /*2330*/  @!P1 BRA `(.L_x_34) ;  /* 0x0000003400809947 */ /* 0x000ff40003800000 */
[----:B------:R-:W0:Y:S01]  /*2340*/  LDC.64 R14, c[0x0][0x5b8] ;  /* 0x00016e00ff0e7b82 */ /* 0x000e220000000a00 */
[----:B------:R-:W-:-:S07]  /*2350*/  ULDC.64 UR4, c[0x0][0x5c0] ;  /* 0x0001700000047ab9 */ /* 0x000fce0000000a00 */
[----:B------:R-:W1:Y:S08]  /*2360*/  LDC.64 R106, c[0x0][0x5b0] ;  /* 0x00016c00ff6a7b82 */ /* 0x000e700000000a00 */
[----:B------:R-:W2:Y:S01]  /*2370*/  LDC.64 R12, c[0x0][0x5a8] ;  /* 0x00016a00ff0c7b82 */ /* 0x000ea20000000a00 */
[-C--:B0-----:R-:W-:Y:S02]  /*2380*/  IMAD R6, R11, R14.reuse, RZ ;  /* 0x0000000e0b067224 */ /* 0x081fe400078e02ff */
[----:B------:R-:W-:-:S04]  /*2390*/  IMAD.WIDE.U32 R20, R23, R14, R8 ;  /* 0x0000000e17147225 */ /* 0x000fc800078e0008 */
[----:B------:R-:W-:Y:S02]  /*23a0*/  IMAD R115, R23, R15, R6 ;  /* 0x0000000f17737224 */ /* 0x000fe400078e0206 */
[-C--:B-1----:R-:W-:Y:S02]  /*23b0*/  IMAD R5, R109, R106.reuse, RZ ;  /* 0x0000006a6d057224 */ /* 0x082fe400078e02ff */
[----:B------:R-:W-:Y:S02]  /*23c0*/  IMAD.IADD R103, R21, 0x1, R115 ;  /* 0x0000000115677824 */ /* 0x000fe400078e0273 */
[----:B------:R-:W-:Y:S02]  /*23d0*/  IMAD.MOV.U32 R102, RZ, RZ, R20 ;  /* 0x000000ffff667224 */ /* 0x000fe400078e0014 */
[C---:B------:R-:W-:Y:S02]  /*23e0*/  IMAD R119, R108.reuse, R107, R5 ;  /* 0x0000006b6c777224 */ /* 0x040fe400078e0205 */
[----:B------:R-:W-:-:S04]  /*23f0*/  IMAD.WIDE.U32 R6, R108, R106, R102 ;  /* 0x0000006a6c067225 */ /* 0x000fc800078e0066 */
[----:B------:R-:W-:Y:S01]  /*2400*/  IMAD.IADD R5, R7, 0x1, R119 ;  /* 0x0000000107057824 */ /* 0x000fe200078e0277 */
[----:B--2---:R-:W-:-:S04]  /*2410*/  LEA R10, P1, R6, R12, 0x1 ;  /* 0x0000000c060a7211 */ /* 0x004fc800078208ff */
[----:B------:R-:W-:-:S05]  /*2420*/  LEA.HI.X R11, R6, R13, R5, 0x1, P1 ;  /* 0x0000000d060b7211 */ /* 0x000fca00008f0c05 */
[----:B------:R-:W2:Y:S01]  /*2430*/  @P0 LDG.E.LTC128B.U16 R5, desc[UR38][R10.64] ;  /* 0x000000260a050981 */ /* 0x000ea2000c1e1520 */
[----:B------:R-:W-:Y:S01]  /*2440*/  ISETP.GT.AND P4, PT, R4, 0x1, PT ;  /* 0x000000010400780c */ /* 0x000fe20003f84270 */
[----:B------:R-:W-:Y:S01]  /*2450*/  IMAD.WIDE.U32 R6, R108, R106, R8 ;  /* 0x0000006a6c067225 */ /* 0x000fe200078e0008 */
[----:B------:R-:W-:Y:S01]  /*2460*/  BSSY B1, `(.L_x_35) ;  /* 0x0000013000017945 */ /* 0x000fe20003800000 */
[----:B------:R-:W-:Y:S02]  /*2470*/  SHF.L.U64.HI R113, R106, 0x3, R107 ;  /* 0x000000036a717819 */ /* 0x000fe4000001026b */
[----:B------:R-:W-:Y:S01]  /*2480*/  IMAD.IADD R7, R119, 0x1, R7 ;  /* 0x0000000177077824 */ /* 0x000fe200078e0207 */
[----:B------:R-:W-:Y:S01]  /*2490*/  P2R R118, PR, RZ, 0x10 ;  /* 0x00000010ff767803 */ /* 0x000fe20000000000 */
[----:B------:R-:W-:-:S04]  /*24a0*/  IMAD.WIDE.U32 R110, R23, R14, R6 ;  /* 0x0000000e176e7225 */ /* 0x000fc800078e0006 */
[----:B------:R-:W-:Y:S01]  /*24b0*/  IMAD.IADD R7, R115, 0x1, R111 ;  /* 0x0000000173077824 */ /* 0x000fe200078e026f */
[----:B------:R-:W-:-:S04]  /*24c0*/  LEA R6, P2, R110, R12, 0x1 ;  /* 0x0000000c6e067211 */ /* 0x000fc800078408ff */
[----:B------:R-:W-:Y:S01]  /*24d0*/  LEA.HI.X R7, R110, R13, R7, 0x1, P2 ;  /* 0x0000000d6e077211 */ /* 0x000fe200010f0c07 */
[----:B--2---:R-:W-:-:S04]  /*24e0*/  IMAD.U32 R104, R5, 0x10000, RZ ;  /* 0x0001000005687824 */ /* 0x004fc800078e00ff */
[----:B------:R-:W-:Y:S01]  /*24f0*/  FMUL R15, R104, R91 ;  /* 0x0000005b680f7220 */ /* 0x000fe20000400000 */
[----:B------:R-:W-:-:S03]  /*2500*/  LEA R104, P1, R112, UR4, 0x1 ;  /* 0x0000000470687c11 */ /* 0x000fc6000f8208ff */
[----:B------:R-:W-:Y:S01]  /*2510*/  FFMA R15, R56, R90, R15 ;  /* 0x0000005a380f7223 */ /* 0x000fe2000000000f */
[----:B------:R-:W-:Y:S01]  /*2520*/  LEA.HI.X R105, R112, UR5, R105, 0x1, P1 ;  /* 0x0000000570697c11 */ /* 0x000fe200088f0c69 */
[----:B------:R-:W-:Y:S01]  /*2530*/  IMAD.SHL.U32 R112, R106, 0x8, RZ ;  /* 0x000000086a707824 */ /* 0x000fe200078e00ff */
[----:B------:R-:W-:Y:S02]  /*2540*/  ISETP.GT.AND P1, PT, R3, RZ, P4 ;  /* 0x000000ff0300720c */ /* 0x000fe40002724270 */
[----:B------:R-:W-:-:S05]  /*2550*/  F2FP.BF16.F32.PACK_AB R15, RZ, R15 ;  /* 0x0000000fff0f723e */ /* 0x000fca00000010ff */
[----:B------:R0:W-:Y:S06]  /*2560*/  @P0 STG.E.U16 desc[UR38][R104.64], R15 ;  /* 0x0000000f68000986 */ /* 0x0001ec000c101526 */
[----:B------:R-:W-:Y:S05]  /*2570*/  @!P1 BRA `(.L_x_36) ;  /* 0x0000000000049947 */ /* 0x000fea0003800000 */
[----:B------:R1:W5:Y:S02]  /*2580*/  LDG.E.LTC128B.U16 R5, desc[UR38][R6.64+0x2] ;  /* 0x0000022606057981 */ /* 0x000364000c1e1520 */
.L_x_36:
[----:B------:R-:W-:Y:S05]  /*2590*/  BSYNC B1 ;  /* 0x0000000000017941 */ /* 0x000fea0003800000 */
.L_x_35:
[----:B-----5:R-:W-:Y:S01]  /*25a0*/  IMAD.U32 R10, R5, 0x10000, RZ ;  /* 0x00010000050a7824 */ /* 0x020fe200078e00ff */
[----:B------:R-:W-:Y:S01]  /*25b0*/  ISETP.GT.AND P0, PT, R3, 0x8, P6 ;  /* 0x000000080300780c */ /* 0x000fe20003704270 */
[----:B------:R-:W-:Y:S01]  /*25c0*/  IMAD.WIDE.U32 R116, R108, R106, R112 ;  /* 0x0000006a6c747225 */ /* 0x000fe200078e0070 */
[----:B0-----:R-:W-:-:S03]  /*25d0*/  PRMT R15, R5, 0x7610, R15 ;  /* 0x00007610050f7816 */ /* 0x001fc6000000000f */
[----:B------:R-:W-:Y:S01]  /*25e0*/  FMUL R10, R10, R91 ;  /* 0x0000005b0a0a7220 */ /* 0x000fe20000400000 */
[----:B------:R-:W-:Y:S01]  /*25f0*/  IMAD.IADD R119, R119, 0x1, R117 ;  /* 0x0000000177777824 */ /* 0x000fe200078e0275 */
[----:B------:R-:W-:Y:S02]  /*2600*/  IADD3 R11, P2, R20, R116, RZ ;  /* 0x00000074140b7210 */ /* 0x000fe40007f5e0ff */
[----:B------:R-:W-:-:S03]  /*2610*/  FFMA R57, R57, R90, R10 ;  /* 0x0000005a39397223 */ /* 0x000fc6000000000a */
[----:B------:R-:W-:Y:S01]  /*2620*/  IMAD.X R56, R119, 0x1, R103, P2 ;  /* 0x0000000177387824 */ /* 0x000fe200010e0667 */
[C---:B------:R-:W-:Y:S02]  /*2630*/  LEA R10, P2, R11.reuse, R12, 0x1 ;  /* 0x0000000c0b0a7211 */ /* 0x040fe400078408ff */
[----:B------:R-:W-:Y:S02]  /*2640*/  F2FP.BF16.F32.PACK_AB R57, RZ, R57 ;  /* 0x00000039ff39723e */ /* 0x000fe400000010ff */
[----:B------:R-:W-:Y:S01]  /*2650*/  LEA.HI.X R11, R11, R13, R56, 0x1, P2 ;  /* 0x0000000d0b0b7211 */ /* 0x000fe200010f0c38 */
[----:B------:R-:W-:Y:S01]  /*2660*/  @P1 IMAD.MOV.U32 R56, RZ, RZ, R104 ;  /* 0x000000ffff381224 */ /* 0x000fe200078e0068 */
[----:B------:R-:W-:Y:S01]  /*2670*/  PRMT R111, R57, 0x7610, R111 ;  /* 0x00007610396f7816 */ /* 0x000fe2000000006f */
[----:B------:R-:W-:-:S05]  /*2680*/  @P1 IMAD.MOV.U32 R57, RZ, RZ, R105 ;  /* 0x000000ffff391224 */ /* 0x000fca00078e0069 */
[----:B------:R0:W-:Y:S04]  /*2690*/  @P1 STG.E.U16 desc[UR38][R56.64+0x2], R111 ;  /* 0x0000026f38001986 */ /* 0x0001e8000c101526 */
[----:B------:R-:W2:Y:S01]  /*26a0*/  @P0 LDG.E.LTC128B.U16 R15, desc[UR38][R10.64] ;  /* 0x000000260a0f0981 */ /* 0x000ea2000c1e1520 */
[----:B------:R-:W-:Y:S01]  /*26b0*/  IADD3 R116, P1, R8, R116, RZ ;  /* 0x0000007408747210 */ /* 0x000fe20007f3e0ff */
[----:B------:R-:W-:Y:S01]  /*26c0*/  BSSY B1, `(.L_x_37) ;  /* 0x0000012000017945 */ /* 0x000fe20003800000 */
[----:B------:R-:W-:-:S03]  /*26d0*/  SHF.L.U64.HI R121, R92, 0x1, R95 ;  /* 0x000000015c797819 */ /* 0x000fc6000001025f */
[----:B------:R-:W-:Y:S01]  /*26e0*/  IMAD.X R117, R9, 0x1, R119, P1 ;  /* 0x0000000109757824 */ /* 0x000fe200008e0677 */
[----:B------:R-:W-:Y:S01]  /*26f0*/  ISETP.GT.AND P1, PT, R3, 0x8, P4 ;  /* 0x000000080300780c */ /* 0x000fe20002724270 */
[----:B------:R-:W-:Y:S02]  /*2700*/  IMAD.SHL.U32 R119, R92, 0x2, RZ ;  /* 0x000000025c777824 */ /* 0x000fe400078e00ff */
[----:B------:R-:W-:-:S04]  /*2710*/  IMAD.WIDE.U32 R116, R23, R14, R116 ;  /* 0x0000000e17747225 */ /* 0x000fc800078e0074 */
[----:B0-----:R-:W-:Y:S01]  /*2720*/  IMAD.IADD R57, R115, 0x1, R117 ;  /* 0x0000000173397824 */ /* 0x001fe200078e0275 */
[----:B------:R-:W-:-:S04]  /*2730*/  LEA R56, P3, R116, R12, 0x1 ;  /* 0x0000000c74387211 */ /* 0x000fc800078608ff */
[----:B------:R-:W-:Y:S01]  /*2740*/  LEA.HI.X R57, R116, R13, R57, 0x1, P3 ;  /* 0x0000000d74397211 */ /* 0x000fe200018f0c39 */
[----:B--2---:R-:W-:-:S04]  /*2750*/  IMAD.U32 R110, R15, 0x10000, RZ ;  /* 0x000100000f6e7824 */ /* 0x004fc800078e00ff */
[----:B------:R-:W-:Y:S01]  /*2760*/  FMUL R5, R110, R91 ;  /* 0x0000005b6e057220 */ /* 0x000fe20000400000 */
[----:B------:R-:W-:-:S03]  /*2770*/  IADD3 R110, P2, R119, R104, RZ ;  /* 0x00000068776e7210 */ /* 0x000fc60007f5e0ff */
[----:B------:R-:W-:Y:S02]  /*2780*/  FFMA R5, R58, R90, R5 ;  /* 0x0000005a3a057223 */ /* 0x000fe40000000005 */
[----:B------:R-:W-:-:S03]  /*2790*/  IMAD.X R111, R121, 0x1, R105, P2 ;  /* 0x00000001796f7824 */ /* 0x000fc600010e0669 */
[----:B------:R-:W-:-:S05]  /*27a0*/  F2FP.BF16.F32.PACK_AB R5, RZ, R5 ;  /* 0x00000005ff05723e */ /* 0x000fca00000010ff */
[----:B------:R0:W-:Y:S01]  /*27b0*/  @P0 STG.E.U16 desc[UR38][R110.64], R5 ;  /* 0x000000056e000986 */ /* 0x0001e2000c101526 */
[----:B------:R-:W-:Y:S05]  /*27c0*/  @!P1 BRA `(.L_x_38) ;  /* 0x0000000000049947 */ /* 0x000fea0003800000 */
[----:B------:R2:W5:Y:S02]  /*27d0*/  LDG.E.LTC128B.U16 R15, desc[UR38][R56.64+0x2] ;  /* 0x00000226380f7981 */ /* 0x000564000c1e1520 */
.L_x_38:
[----:B------:R-:W-:Y:S05]  /*27e0*/  BSYNC B1 ;  /* 0x0000000000017941 */ /* 0x000fea0003800000 */
.L_x_37:
[----:B-----5:R-:W-:Y:S01]  /*27f0*/  IMAD.U32 R10, R15, 0x10000, RZ ;  /* 0x000100000f0a7824 */ /* 0x020fe200078e00ff */
[----:B------:R-:W-:Y:S01]  /*2800*/  ISETP.GT.AND P4, PT, R4, 0x8, PT ;  /* 0x000000080400780c */ /* 0x000fe20003f84270 */
[----:B------:R-:W-:Y:S01]  /*2810*/  IMAD.MOV.U32 R58, RZ, RZ, R110 ;  /* 0x000000ffff3a7224 */ /* 0x000fe200078e006e */
[----:B------:R-:W-:Y:S01]  /*2820*/  BSSY B1, `(.L_x_39) ;  /* 0x000000b000017945 */ /* 0x000fe20003800000 */
[----:B------:R-:W-:Y:S01]  /*2830*/  FMUL R10, R10, R91 ;  /* 0x0000005b0a0a7220 */ /* 0x000fe20000400000 */
[----:B------:R-:W-:Y:S02]  /*2840*/  ISETP.GT.AND P0, PT, R3, RZ, P4 ;  /* 0x000000ff0300720c */ /* 0x000fe40002704270 */
[----:B------:R-:W-:Y:S01]  /*2850*/  P2R R117, PR, RZ, 0x10 ;  /* 0x00000010ff757803 */ /* 0x000fe20000000000 */
[----:B------:R-:W-:Y:S01]  /*2860*/  FFMA R10, R59, R90, R10 ;  /* 0x0000005a3b0a7223 */ /* 0x000fe2000000000a */
[----:B------:R-:W-:Y:S01]  /*2870*/  IMAD.MOV.U32 R59, RZ, RZ, R111 ;  /* 0x000000ffff3b7224 */ /* 0x000fe200078e006f */
[----:B------:R-:W-:-:S03]  /*2880*/  PRMT R116, R15, 0x7610, R116 ;  /* 0x000076100f747816 */ /* 0x000fc60000000074 */
[----:B------:R-:W-:-:S05]  /*2890*/  F2FP.BF16.F32.PACK_AB R10, RZ, R10 ;  /* 0x0000000aff0a723e */ /* 0x000fca00000010ff */
[----:B------:R3:W-:Y:S01]  /*28a0*/  @P1 STG.E.U16 desc[UR38][R58.64+0x2], R10 ;  /* 0x0000020a3a001986 */ /* 0x0007e2000c101526 */
[----:B------:R-:W-:Y:S05]  /*28b0*/  @!P0 BRA `(.L_x_40) ;  /* 0x0000000000048947 */ /* 0x000fea0003800000 */
[----:B------:R4:W5:Y:S02]  /*28c0*/  LDG.E.LTC128B.U16 R116, desc[UR38][R6.64+0x10] ;  /* 0x0000102606747981 */ /* 0x000964000c1e1520 */
.L_x_40:
[----:B------:R-:W-:Y:S05]  /*28d0*/  BSYNC B1 ;  /* 0x0000000000017941 */ /* 0x000fea0003800000 */
.L_x_39:
[----:B---3-5:R-:W-:Y:S01]  /*28e0*/  IMAD.U32 R10, R116, 0x10000, RZ ;  /* 0x00010000740a7824 */ /* 0x028fe200078e00ff */
[C---:B0-----:R-:W-:Y:S01]  /*28f0*/  SHF.L.U64.HI R5, R93.reuse, 0x1, R94 ;  /* 0x000000015d057819 */ /* 0x041fe2000001025e */
[----:B------:R-:W-:Y:S01]  /*2900*/  IMAD.SHL.U32 R15, R93, 0x2, RZ ;  /* 0x000000025d0f7824 */ /* 0x000fe200078e00ff */
[----:B------:R-:W-:Y:S01]  /*2910*/  ISETP.GT.AND P3, PT, R4, 0x9, PT ;  /* 0x000000090400780c */ /* 0x000fe20003f64270 */
[----:B------:R-:W-:Y:S01]  /*2920*/  FMUL R11, R10, R91 ;  /* 0x0000005b0a0b7220 */ /* 0x000fe20000400000 */
[----:B------:R-:W-:Y:S02]  /*2930*/  BSSY B1, `(.L_x_41) ;  /* 0x000000a000017945 */ /* 0x000fe40003800000 */
[----:B------:R-:W-:Y:S01]  /*2940*/  IADD3 R10, P1, P2, R15, R104, R119 ;  /* 0x000000680f0a7210 */ /* 0x000fe20007a3e077 */
[----:B------:R-:W-:Y:S01]  /*2950*/  FFMA R60, R60, R90, R11 ;  /* 0x0000005a3c3c7223 */ /* 0x000fe2000000000b */
[----:B------:R-:W-:Y:S02]  /*2960*/  P2R R119, PR, RZ, 0x8 ;  /* 0x00000008ff777803 */ /* 0x000fe40000000000 */
[----:B------:R-:W-:-:S02]  /*2970*/  IADD3.X R11, R5, R105, R121, P1, P2 ;  /* 0x00000069050b7210 */ /* 0x000fc40000fe4479 */
[----:B------:R-:W-:Y:S02]  /*2980*/  F2FP.BF16.F32.PACK_AB R60, RZ, R60 ;  /* 0x0000003cff3c723e */ /* 0x000fe400000010ff */
[----:B------:R-:W-:-:S03]  /*2990*/  ISETP.GT.AND P1, PT, R3, RZ, P3 ;  /* 0x000000ff0300720c */ /* 0x000fc60001f24270 */
[----:B------:R0:W-:Y:S10]  /*29a0*/  @P0 STG.E.U16 desc[UR38][R104.64+0x10], R60 ;  /* 0x0000103c68000986 */ /* 0x0001f4000c101526 */
[----:B------:R-:W-:Y:S05]  /*29b0*/  @!P1 BRA `(.L_x_42) ;  /* 0x0000000000049947 */ /* 0x000fea0003800000 */
[----:B------:R3:W5:Y:S02]  /*29c0*/  LDG.E.LTC128B.U16 R116, desc[UR38][R6.64+0x12] ;  /* 0x0000122606747981 */ /* 0x000764000c1e1520 */
.L_x_42:
[----:B------:R-:W-:Y:S05]  /*29d0*/  BSYNC B1 ;  /* 0x0000000000017941 */ /* 0x000fea0003800000 */
.L_x_41:
[----:B0----5:R-:W-:Y:S01]  /*29e0*/  IMAD.U32 R60, R116, 0x10000, RZ ;  /* 0x00010000743c7824 */ /* 0x021fe200078e00ff */
[----:B------:R-:W-:Y:S01]  /*29f0*/  ISETP.GT.AND P0, PT, R3, 0x8, P4 ;  /* 0x000000080300780c */ /* 0x000fe20002704270 */
[----:B------:R-:W-:Y:S02]  /*2a00*/  BSSY B1, `(.L_x_43) ;  /* 0x000000a000017945 */ /* 0x000fe40003800000 */
[----:B------:R-:W-:-:S04]  /*2a10*/  FMUL R60, R60, R91 ;  /* 0x0000005b3c3c7220 */ /* 0x000fc80000400000 */
[----:B------:R-:W-:Y:S01]  /*2a20*/  FFMA R60, R61, R90, R60 ;  /* 0x0000005a3d3c7223 */ /* 0x000fe2000000003c */
[----:B------:R-:W-:-:S04]  /*2a30*/  @P1 IMAD.MOV.U32 R61, RZ, RZ, R105 ;  /* 0x000000ffff3d1224 */ /* 0x000fc800078e0069 */
[----:B------:R-:W-:-:S04]  /*2a40*/  F2FP.BF16.F32.PACK_AB R60, RZ, R60 ;  /* 0x0000003cff3c723e */ /* 0x000fc800000010ff */
[----:B------:R-:W-:Y:S01]  /*2a50*/  PRMT R120, R60, 0x7610, R120 ;  /* 0x000076103c787816 */ /* 0x000fe20000000078 */
[----:B------:R-:W-:-:S05]  /*2a60*/  @P1 IMAD.MOV.U32 R60, RZ, RZ, R104 ;  /* 0x000000ffff3c1224 */ /* 0x000fca00078e0068 */
[----:B------:R0:W-:Y:S01]  /*2a70*/  @P1 STG.E.U16 desc[UR38][R60.64+0x12], R120 ;  /* 0x000012783c001986 */ /* 0x0001e2000c101526 */
[----:B------:R-:W-:Y:S05]  /*2a80*/  @!P0 BRA `(.L_x_44) ;  /* 0x0000000000048947 */ /* 0x000fea0003800000 */
[----:B------:R0:W5:Y:S02]  /*2a90*/  LDG.E.LTC128B.U16 R116, desc[UR38][R56.64+0x10] ;  /* 0x0000102638747981 */ /* 0x000164000c1e1520 */
.L_x_44:
[----:B------:R-:W-:Y:S05]  /*2aa0*/  BSYNC B1 ;  /* 0x0000000000017941 */ /* 0x000fea0003800000 */
.L_x_43:
[----:B0----5:R-:W-:Y:S01]  /*2ab0*/  IMAD.U32 R60, R116, 0x10000, RZ ;  /* 0x00010000743c7824 */ /* 0x021fe200078e00ff */
[----:B------:R-:W-:Y:S01]  /*2ac0*/  ISETP.GT.AND P1, PT, R3, 0x8, P3 ;  /* 0x000000080300780c */ /* 0x000fe20001f24270 */
[----:B------:R-:W-:Y:S02]  /*2ad0*/  BSSY B1, `(.L_x_45) ;  /* 0x0000007000017945 */ /* 0x000fe40003800000 */
[----:B------:R-:W-:-:S04]  /*2ae0*/  FMUL R61, R60, R91 ;  /* 0x0000005b3c3d7220 */ /* 0x000fc80000400000 */
[----:B------:R-:W-:-:S05]  /*2af0*/  FFMA R61, R62, R90, R61 ;  /* 0x0000005a3e3d7223 */ /* 0x000fca000000003d */
[----:B------:R-:W-:-:S05]  /*2b00*/  F2FP.BF16.F32.PACK_AB R61, RZ, R61 ;  /* 0x0000003dff3d723e */ /* 0x000fca00000010ff */
[----:B------:R0:W-:Y:S01]  /*2b10*/  @P0 STG.E.U16 desc[UR38][R58.64+0x10], R61 ;  /* 0x0000103d3a000986 */ /* 0x0001e2000c101526 */
[----:B------:R-:W-:Y:S05]  /*2b20*/  @!P1 BRA `(.L_x_46) ;  /* 0x0000000000049947 */ /* 0x000fea0003800000 */
[----:B------:R0:W5:Y:S02]  /*2b30*/  LDG.E.LTC128B.U16 R116, desc[UR38][R56.64+0x12] ;  /* 0x0000122638747981 */ /* 0x000164000c1e1520 */
.L_x_46:
[----:B------:R-:W-:Y:S05]  /*2b40*/  BSYNC B1 ;  /* 0x0000000000017941 */ /* 0x000fea0003800000 */
.L_x_45:
[----:B-----5:R-:W-:Y:S01]  /*2b50*/  IMAD.U32 R60, R116, 0x10000, RZ ;  /* 0x00010000743c7824 */ /* 0x020fe200078e00ff */
[----:B------:R-:W-:Y:S01]  /*2b60*/  IADD3 R123, P0, R108, 0x80, RZ ;  /* 0x000000806c7b7810 */ /* 0x000fe20007f1e0ff */
[----:B------:R-:W-:Y:S01]  /*2b70*/  BSSY B1, `(.L_x_47) ;  /* 0x000000b000017945 */ /* 0x000fe20003800000 */
[----:B------:R-:W-:Y:S01]  /*2b80*/  ISETP.GT.AND P2, PT, R4, 0x10, PT ;  /* 0x000000100400780c */ /* 0x000fe20003f44270 */
[----:B------:R-:W-:Y:S02]  /*2b90*/  FMUL R60, R60, R91 ;  /* 0x0000005b3c3c7220 */ /* 0x000fe40000400000 */
[----:B------:R-:W-:Y:S01]  /*2ba0*/  IMAD.X R109, RZ, RZ, R109, P0 ;  /* 0x000000ffff6d7224 */ /* 0x000fe200000e066d */
[----:B------:R-:W-:Y:S01]  /*2bb0*/  ISETP.GT.AND P0, PT, R3, RZ, P2 ;  /* 0x000000ff0300720c */ /* 0x000fe20001704270 */
[----:B------:R-:W-:Y:S01]  /*2bc0*/  FFMA R60, R63, R90, R60 ;  /* 0x0000005a3f3c7223 */ /* 0x000fe2000000003c */
[----:B------:R-:W-:-:S04]  /*2bd0*/  P2R R120, PR, RZ, 0x4 ;  /* 0x00000004ff787803 */ /* 0x000fc80000000000 */
[----:B------:R-:W-:-:S05]  /*2be0*/  F2FP.BF16.F32.PACK_AB R60, RZ, R60 ;  /* 0x0000003cff3c723e */ /* 0x000fca00000010ff */
[----:B------:R0:W-:Y:S02]  /*2bf0*/  @P1 STG.E.U16 desc[UR38][R58.64+0x12], R60 ;  /* 0x0000123c3a001986 */ /* 0x0001e4000c101526 */
[----:B------:R-:W-:Y:S05]  /*2c00*/  @!P0 BRA `(.L_x_48) ;  /* 0x0000000000048947 */ /* 0x000fea0003800000 */
[----:B------:R0:W5:Y:S02]  /*2c10*/  LDG.E.LTC128B.U16 R116, desc[UR38][R6.64+0x20] ;  /* 0x0000202606747981 */ /* 0x000164000c1e1520 */
.L_x_48:
[----:B------:R-:W-:Y:S05]  /*2c20*/  BSYNC B1 ;  /* 0x0000000000017941 */ /* 0x000fea0003800000 */
.L_x_47:
[----:B0----5:R-:W-:Y:S01]  /*2c30*/  IMAD.U32 R60, R116, 0x10000, RZ ;  /* 0x00010000743c7824 */ /* 0x021fe200078e00ff */
[----:B------:R-:W-:Y:S01]  /*2c40*/  ISETP.GT.AND P1, PT, R4, 0x11, PT ;  /* 0x000000110400780c */ /* 0x000fe20003f24270 */
[-C--:B------:R-:W-:Y:S01]  /*2c50*/  IMAD.WIDE.U32 R62, R123, R106.reuse, R8 ;  /* 0x0000006a7b3e7225 */ /* 0x080fe200078e0008 */
[----:B------:R-:W-:Y:S03]  /*2c60*/  BSSY B1, `(.L_x_49) ;  /* 0x0000021000017945 */ /* 0x000fe60003800000 */
[----:B------:R-:W-:Y:S01]  /*2c70*/  FMUL R21, R60, R91 ;  /* 0x0000005b3c157220 */ /* 0x000fe20000400000 */
[----:B------:R-:W-:-:S03]  /*2c80*/  IMAD R60, R109, R106, RZ ;  /* 0x0000006a6d3c7224 */ /* 0x000fc600078e02ff */
[----:B------:R-:W-:Y:S01]  /*2c90*/  FFMA R21, R64, R90, R21 ;  /* 0x0000005a40157223 */ /* 0x000fe20000000015 */
[C---:B------:R-:W-:Y:S02]  /*2ca0*/  IMAD R121, R123.reuse, R107, R60 ;  /* 0x0000006b7b797224 */ /* 0x040fe400078e023c */
[----:B------:R-:W-:Y:S02]  /*2cb0*/  IMAD.WIDE.U32 R60, R123, R106, R102 ;  /* 0x0000006a7b3c7225 */ /* 0x000fe400078e0066 */
[----:B------:R-:W-:Y:S02]  /*2cc0*/  F2FP.BF16.F32.PACK_AB R21, RZ, R21 ;  /* 0x00000015ff15723e */ /* 0x000fe400000010ff */
[----:B------:R-:W-:Y:S02]  /*2cd0*/  IMAD.IADD R63, R121, 0x1, R63 ;  /* 0x00000001793f7824 */ /* 0x000fe400078e023f */
[----:B------:R-:W-:Y:S01]  /*2ce0*/  PRMT R107, R21, 0x7610, R107 ;  /* 0x00007610156b7816 */ /* 0x000fe2000000006b */
[----:B------:R-:W-:-:S02]  /*2cf0*/  IMAD.IADD R21, R61, 0x1, R121 ;  /* 0x000000013d157824 */ /* 0x000fc400078e0279 */
[----:B------:R-:W-:Y:S02]  /*2d00*/  IMAD.WIDE.U32 R108, R23, R14, R62 ;  /* 0x0000000e176c7225 */ /* 0x000fe400078e003e */
[----:B------:R0:W-:Y:S01]  /*2d10*/  @P0 STG.E.U16 desc[UR38][R104.64+0x20], R107 ;  /* 0x0000206b68000986 */ /* 0x0001e2000c101526 */
[----:B------:R-:W-:-:S04]  /*2d20*/  LEA R62, P0, R60, R12, 0x1 ;  /* 0x0000000c3c3e7211 */ /* 0x000fc800078008ff */
[----:B------:R-:W-:Y:S01]  /*2d30*/  LEA.HI.X R63, R60, R13, R21, 0x1, P0 ;  /* 0x0000000d3c3f7211 */ /* 0x000fe200000f0c15 */
[----:B------:R-:W-:Y:S01]  /*2d40*/  IMAD.IADD R21, R115, 0x1, R109 ;  /* 0x0000000173157824 */ /* 0x000fe200078e026d */
[----:B------:R-:W-:-:S04]  /*2d50*/  LEA R60, P0, R108, R12, 0x1 ;  /* 0x0000000c6c3c7211 */ /* 0x000fc800078008ff */
[----:B------:R-:W-:Y:S01]  /*2d60*/  LEA.HI.X R61, R108, R13, R21, 0x1, P0 ;  /* 0x0000000d6c3d7211 */ /* 0x000fe200000f0c15 */
[----:B0-----:R-:W-:-:S04]  /*2d70*/  IMAD.WIDE.U32 R106, R123, R106, R112 ;  /* 0x0000006a7b6a7225 */ /* 0x001fc800078e0070 */
[----:B------:R-:W-:Y:S01]  /*2d80*/  IMAD.IADD R121, R121, 0x1, R107 ;  /* 0x0000000179797824 */ /* 0x000fe200078e026b */
[----:B------:R-:W-:-:S05]  /*2d90*/  IADD3 R64, P0, R20, R106, RZ ;  /* 0x0000006a14407210 */ /* 0x000fca0007f1e0ff */
[----:B------:R-:W-:Y:S01]  /*2da0*/  IMAD.X R102, R121, 0x1, R103, P0 ;  /* 0x0000000179667824 */ /* 0x000fe200000e0667 */
[----:B------:R-:W-:-:S05]  /*2db0*/  IADD3 R20, P0, R8, R106, RZ ;  /* 0x0000006a08147210 */ /* 0x000fca0007f1e0ff */
[----:B------:R-:W-:Y:S01]  /*2dc0*/  IMAD.X R21, R9, 0x1, R121, P0 ;  /* 0x0000000109157824 */ /* 0x000fe200000e0679 */
[----:B------:R-:W-:Y:S01]  /*2dd0*/  LEA R8, P0, R64, R12, 0x1 ;  /* 0x0000000c40087211 */ /* 0x000fe200078008ff */
[----:B------:R-:W-:-:S03]  /*2de0*/  IMAD.WIDE.U32 R20, R23, R14, R20 ;  /* 0x0000000e17147225 */ /* 0x000fc600078e0014 */
[----:B------:R-:W-:Y:S02]  /*2df0*/  LEA.HI.X R9, R64, R13, R102, 0x1, P0 ;  /* 0x0000000d40097211 */ /* 0x000fe400000f0c66 */
[----:B------:R-:W-:Y:S01]  /*2e00*/  P2R R23, PR, RZ, 0x2 ;  /* 0x00000002ff177803 */ /* 0x000fe20000000000 */
[----:B------:R-:W-:Y:S01]  /*2e10*/  IMAD.IADD R115, R115, 0x1, R21 ;  /* 0x0000000173737824 */ /* 0x000fe200078e0215 */
[----:B------:R-:W-:-:S04]  /*2e20*/  LEA R12, P0, R20, R12, 0x1 ;  /* 0x0000000c140c7211 */ /* 0x000fc800078008ff */
[----:B------:R-:W-:Y:S02]  /*2e30*/  LEA.HI.X R13, R20, R13, R115, 0x1, P0 ;  /* 0x0000000d140d7211 */ /* 0x000fe400000f0c73 */
[----:B------:R-:W-:-:S13]  /*2e40*/  ISETP.GT.AND P0, PT, R3, RZ, P1 ;  /* 0x000000ff0300720c */ /* 0x000fda0000f04270 */
[----:B------:R-:W-:Y:S05]  /*2e50*/  @!P0 BRA `(.L_x_50) ;  /* 0x0000000000048947 */ /* 0x000fea0003800000 */
[----:B------:R0:W5:Y:S02]  /*2e60*/  LDG.E.LTC128B.U16 R116, desc[UR38][R6.64+0x22] ;  /* 0x0000222606747981 */ /* 0x000164000c1e1520 */
.L_x_50:
[----:B------:R-:W-:Y:S05]  /*2e70*/  BSYNC B1 ;  /* 0x0000000000017941 */ /* 0x000fea0003800000 */
.L_x_49:
[----:B-----5:R-:W-:Y:S01]  /*2e80*/  IMAD.U32 R14, R116, 0x10000, RZ ;  /* 0x00010000740e7824 */ /* 0x020fe200078e00ff */
[----:B------:R-:W-:Y:S01]  /*2e90*/  BSSY B1, `(.L_x_51) ;  /* 0x000000a000017945 */ /* 0x000fe20003800000 */
[----:B------:R-:W-:Y:S02]  /*2ea0*/  @P0 IMAD.MOV.U32 R20, RZ, RZ, R104 ;  /* 0x000000ffff140224 */ /* 0x000fe400078e0068 */
[----:B------:R-:W-:Y:S01]  /*2eb0*/  FMUL R14, R14, R91 ;  /* 0x0000005b0e0e7220 */ /* 0x000fe20000400000 */
[----:B------:R-:W-:-:S03]  /*2ec0*/  @P0 IMAD.MOV.U32 R21, RZ, RZ, R105 ;  /* 0x000000ffff150224 */ /* 0x000fc600078e0069 */
[----:B------:R-:W-:-:S05]  /*2ed0*/  FFMA R14, R65, R90, R14 ;  /* 0x0000005a410e7223 */ /* 0x000fca000000000e */
[----:B------:R-:W-:-:S05]  /*2ee0*/  F2FP.BF16.F32.PACK_AB R14, RZ, R14 ;  /* 0x0000000eff0e723e */ /* 0x000fca00000010ff */
[----:B------:R0:W-:Y:S01]  /*2ef0*/  @P0 STG.E.U16 desc[UR38][R20.64+0x22], R14 ;  /* 0x0000220e14000986 */ /* 0x0001e2000c101526 */
[----:B------:R-:W-:-:S13]  /*2f00*/  ISETP.GT.AND P0, PT, R3, 0x8, P2 ;  /* 0x000000080300780c */ /* 0x000fda0001704270 */
[----:B0-----:R-:W-:Y:S05]  /*2f10*/  @!P0 BRA `(.L_x_52) ;  /* 0x0000000000048947 */ /* 0x001fea0003800000 */
[----:B------:R0:W5:Y:S02]  /*2f20*/  LDG.E.LTC128B.U16 R116, desc[UR38][R56.64+0x20] ;  /* 0x0000202638747981 */ /* 0x000164000c1e1520 */
.L_x_52:
[----:B------:R-:W-:Y:S05]  /*2f30*/  BSYNC B1 ;  /* 0x0000000000017941 */ /* 0x000fea0003800000 */
.L_x_51:
[----:B-----5:R-:W-:Y:S01]  /*2f40*/  IMAD.U32 R14, R116, 0x10000, RZ ;  /* 0x00010000740e7824 */ /* 0x020fe200078e00ff */
[----:B------:R-:W-:Y:S03]  /*2f50*/  BSSY B1, `(.L_x_53) ;  /* 0x0000008000017945 */ /* 0x000fe60003800000 */
[----:B------:R-:W-:-:S04]  /*2f60*/  FMUL R21, R14, R91 ;  /* 0x0000005b0e157220 */ /* 0x000fc80000400000 */
[----:B------:R-:W-:-:S05]  /*2f70*/  FFMA R21, R66, R90, R21 ;  /* 0x0000005a42157223 */ /* 0x000fca0000000015 */
[----:B------:R-:W-:-:S05]  /*2f80*/  F2FP.BF16.F32.PACK_AB R21, RZ, R21 ;  /* 0x00000015ff15723e */ /* 0x000fca00000010ff */
[----:B------:R0:W-:Y:S01]  /*2f90*/  @P0 STG.E.U16 desc[UR38][R58.64+0x20], R21 ;  /* 0x000020153a000986 */ /* 0x0001e2000c101526 */
[----:B------:R-:W-:-:S13]  /*2fa0*/  ISETP.GT.AND P0, PT, R3, 0x8, P1 ;  /* 0x000000080300780c */ /* 0x000fda0000f04270 */
[----:B0-----:R-:W-:Y:S05]  /*2fb0*/  @!P0 BRA `(.L_x_54) ;  /* 0x0000000000048947 */ /* 0x001fea0003800000 */
[----:B------:R0:W5:Y:S02]  /*2fc0*/  LDG.E.LTC128B.U16 R116, desc[UR38][R56.64+0x22] ;  /* 0x0000222638747981 */ /* 0x000164000c1e1520 */
.L_x_54:
[----:B------:R-:W-:Y:S05]  /*2fd0*/  BSYNC B1 ;  /* 0x0000000000017941 */ /* 0x000fea0003800000 */
.L_x_53:
[----:B-----5:R-:W-:Y:S01]  /*2fe0*/  IMAD.U32 R14, R116, 0x10000, RZ ;  /* 0x00010000740e7824 */ /* 0x020fe200078e00ff */
[----:B------:R-:W-:Y:S01]  /*2ff0*/  ISETP.GT.AND P2, PT, R4, 0x18, PT ;  /* 0x000000180400780c */ /* 0x000fe20003f44270 */
[----:B------:R-:W-:Y:S02]  /*3000*/  BSSY B1, `(.L_x_55) ;  /* 0x0000009000017945 */ /* 0x000fe40003800000 */
[----:B------:R-:W-:Y:S01]  /*3010*/  FMUL R14, R14, R91 ;  /* 0x0000005b0e0e7220 */ /* 0x000fe20000400000 */
[----:B------:R-:W-:-:S03]  /*3020*/  P2R R102, PR, RZ, 0x4 ;  /* 0x00000004ff667803 */ /* 0x000fc60000000000 */
[----:B------:R-:W-:-:S05]  /*3030*/  FFMA R14, R67, R90, R14 ;  /* 0x0000005a430e7223 */ /* 0x000fca000000000e */
[----:B------:R-:W-:-:S05]  /*3040*/  F2FP.BF16.F32.PACK_AB R14, RZ, R14 ;  /* 0x0000000eff0e723e */ /* 0x000fca00000010ff */
[----:B------:R0:W-:Y:S01]  /*3050*/  @P0 STG.E.U16 desc[UR38][R58.64+0x22], R14 ;  /* 0x0000220e3a000986 */ /* 0x0001e2000c101526 */
[----:B------:R-:W-:-:S13]  /*3060*/  ISETP.GT.AND P0, PT, R3, RZ, P2 ;  /* 0x000000ff0300720c */ /* 0x000fda0001704270 */
[----:B0-----:R-:W-:Y:S05]  /*3070*/  @!P0 BRA `(.L_x_56) ;  /* 0x0000000000048947 */ /* 0x001fea0003800000 */
[----:B------:R0:W5:Y:S02]  /*3080*/  LDG.E.LTC128B.U16 R116, desc[UR38][R6.64+0x30] ;  /* 0x0000302606747981 */ /* 0x000164000c1e1520 */
.L_x_56:
[----:B------:R-:W-:Y:S05]  /*3090*/  BSYNC B1 ;  /* 0x0000000000017941 */ /* 0x000fea0003800000 */
.L_x_55:
[----:B-----5:R-:W-:Y:S01]  /*30a0*/  IMAD.U32 R14, R116, 0x10000, RZ ;  /* 0x00010000740e7824 */ /* 0x020fe200078e00ff */
[----:B------:R-:W-:Y:S01]  /*30b0*/  ISETP.GT.AND P1, PT, R4, 0x19, PT ;  /* 0x000000190400780c */ /* 0x000fe20003f24270 */
[----:B------:R-:W-:Y:S01]  /*30c0*/  @P0 IMAD.MOV.U32 R20, RZ, RZ, R104 ;  /* 0x000000ffff140224 */ /* 0x000fe200078e0068 */
[----:B------:R-:W-:Y:S01]  /*30d0*/  BSSY B1, `(.L_x_57) ;  /* 0x000000b000017945 */ /* 0x000fe20003800000 */
[----:B------:R-:W-:-:S04]  /*30e0*/  FMUL R21, R14, R91 ;  /* 0x0000005b0e157220 */ /* 0x000fc80000400000 */
[----:B------:R-:W-:Y:S01]  /*30f0*/  FFMA R21, R68, R90, R21 ;  /* 0x0000005a44157223 */ /* 0x000fe20000000015 */
[----:B------:R-:W-:-:S04]  /*3100*/  P2R R68, PR, RZ, 0x2 ;  /* 0x00000002ff447803 */ /* 0x000fc80000000000 */
[----:B------:R-:W-:-:S04]  /*3110*/  F2FP.BF16.F32.PACK_AB R21, RZ, R21 ;  /* 0x00000015ff15723e */ /* 0x000fc800000010ff */
[----:B------:R-:W-:Y:S01]  /*3120*/  PRMT R14, R21, 0x7610, R14 ;  /* 0x00007610150e7816 */ /* 0x000fe2000000000e */
[----:B------:R-:W-:-:S05]  /*3130*/  @P0 IMAD.MOV.U32 R21, RZ, RZ, R105 ;  /* 0x000000ffff150224 */ /* 0x000fca00078e0069 */
[----:B------:R0:W-:Y:S01]  /*3140*/  @P0 STG.E.U16 desc[UR38][R20.64+0x30], R14 ;  /* 0x0000300e14000986 */ /* 0x0001e2000c101526 */
[----:B------:R-:W-:-:S13]  /*3150*/  ISETP.GT.AND P0, PT, R3, RZ, P1 ;  /* 0x000000ff0300720c */ /* 0x000fda0000f04270 */
[----:B0-----:R-:W-:Y:S05]  /*3160*/  @!P0 BRA `(.L_x_58) ;  /* 0x0000000000048947 */ /* 0x001fea0003800000 */
[----:B------:R0:W5:Y:S02]  /*3170*/  LDG.E.LTC128B.U16 R116, desc[UR38][R6.64+0x32] ;  /* 0x0000322606747981 */ /* 0x000164000c1e1520 */
.L_x_58:
[----:B------:R-:W-:Y:S05]  /*3180*/  BSYNC B1 ;  /* 0x0000000000017941 */ /* 0x000fea0003800000 */
.L_x_57:
        /* <DEDUP_REMOVED lines=11> */
.L_x_60:
[----:B------:R-:W-:Y:S05]  /*3240*/  BSYNC B1 ;  /* 0x0000000000017941 */ /* 0x000fea0003800000 */
.L_x_59:
        /* <DEDUP_REMOVED lines=9> */
.L_x_62:
[----:B------:R-:W-:Y:S05]  /*32e0*/  BSYNC B1 ;  /* 0x0000000000017941 */ /* 0x000fea0003800000 */
.L_x_61:
        /* <DEDUP_REMOVED lines=11> */
.L_x_64:
[----:B------:R-:W-:Y:S05]  /*33a0*/  BSYNC B1 ;  /* 0x0000000000017941 */ /* 0x000fea0003800000 */
.L_x_63:
[----:B-----5:R-:W-:Y:S01]  /*33b0*/  IMAD.U32 R14, R116, 0x10000, RZ ;  /* 0x00010000740e7824 */ /* 0x020fe200078e00ff */
[----:B------:R-:W-:Y:S01]  /*33c0*/  ISETP.GT.AND P1, PT, R4, 0x21, PT ;  /* 0x000000210400780c */ /* 0x000fe20003f24270 */
[----:B------:R-:W-:Y:S01]  /*33d0*/  @P0 IMAD.MOV.U32 R20, RZ, RZ, R104 ;  /* 0x000000ffff140224 */ /* 0x000fe200078e0068 */
[----:B------:R-:W-:Y:S01]  /*33e0*/  BSSY B1, `(.L_x_65) ;  /* 0x000000b000017945 */ /* 0x000fe20003800000 */
[----:B------:R-:W-:Y:S01]  /*33f0*/  FMUL R21, R14, R91 ;  /* 0x0000005b0e157220 */ /* 0x000fe20000400000 */
[----:B------:R-:W-:-:S03]  /*3400*/  P2R R70, PR, RZ, 0x2 ;  /* 0x00000002ff467803 */ /* 0x000fc60000000000 */
[----:B------:R-:W-:-:S05]  /*3410*/  FFMA R21, R72, R90, R21 ;  /* 0x0000005a48157223 */ /* 0x000fca0000000015 */
[----:B------:R-:W-:-:S04]  /*3420*/  F2FP.BF16.F32.PACK_AB R21, RZ, R21 ;  /* 0x00000015ff15723e */ /* 0x000fc800000010ff */
[----:B------:R-:W-:Y:S01]  /*3430*/  PRMT R14, R21, 0x7610, R14 ;  /* 0x00007610150e7816 */ /* 0x000fe2000000000e */
[----:B------:R-:W-:-:S05]  /*3440*/  @P0 IMAD.MOV.U32 R21, RZ, RZ, R105 ;  /* 0x000000ffff150224 */ /* 0x000fca00078e0069 */
[----:B------:R0:W-:Y:S01]  /*3450*/  @P0 STG.E.U16 desc[UR38][R20.64+0x40], R14 ;  /* 0x0000400e14000986 */ /* 0x0001e2000c101526 */
[----:B------:R-:W-:-:S13]  /*3460*/  ISETP.GT.AND P0, PT, R3, RZ, P1 ;  /* 0x000000ff0300720c */ /* 0x000fda0000f04270 */
[----:B0-----:R-:W-:Y:S05]  /*3470*/  @!P0 BRA `(.L_x_66) ;  /* 0x0000000000048947 */ /* 0x001fea0003800000 */
[----:B------:R0:W5:Y:S02]  /*3480*/  LDG.E.LTC128B.U16 R116, desc[UR38][R6.64+0x42] ;  /* 0x0000422606747981 */ /* 0x000164000c1e1520 */
.L_x_66:
[----:B------:R-:W-:Y:S05]  /*3490*/  BSYNC B1 ;  /* 0x0000000000017941 */ /* 0x000fea0003800000 */
.L_x_65:
        /* <DEDUP_REMOVED lines=11> */
.L_x_68:
[----:B------:R-:W-:Y:S05]  /*3550*/  BSYNC B1 ;  /* 0x0000000000017941 */ /* 0x000fea0003800000 */
.L_x_67:
        /* <DEDUP_REMOVED lines=9> */
.L_x_70:
[----:B------:R-:W-:Y:S05]  /*35f0*/  BSYNC B1 ;  /* 0x0000000000017941 */ /* 0x000fea0003800000 */
.L_x_69:
        /* <DEDUP_REMOVED lines=11> */
.L_x_72:
[----:B------:R-:W-:Y:S05]  /*36b0*/  BSYNC B1 ;  /* 0x0000000000017941 */ /* 0x000fea0003800000 */
.L_x_71:
[----:B-----5:R-:W-:Y:S01]  /*36c0*/  IMAD.U32 R14, R116, 0x10000, RZ ;  /* 0x00010000740e7824 */ /* 0x020fe200078e00ff */
[----:B------:R-:W-:Y:S01]  /*36d0*/  ISETP.GT.AND P5, PT, R4, 0x29, PT ;  /* 0x000000290400780c */ /* 0x000fe20003fa4270 */
[----:B------:R-:W-:Y:S01]  /*36e0*/  @P0 IMAD.MOV.U32 R20, RZ, RZ, R104 ;  /* 0x000000ffff140224 */ /* 0x000fe200078e0068 */
[----:B------:R-:W-:Y:S01]  /*36f0*/  BSSY B1, `(.L_x_73) ;  /* 0x000000b000017945 */ /* 0x000fe20003800000 */
[----:B------:R-:W-:-:S04]  /*3700*/  FMUL R21, R14, R91 ;  /* 0x0000005b0e157220 */ /* 0x000fc80000400000 */
[----:B------:R-:W-:-:S05]  /*3710*/  FFMA R21, R76, R90, R21 ;  /* 0x0000005a4c157223 */ /* 0x000fca0000000015 */
[----:B------:R-:W-:-:S04]  /*3720*/  F2FP.BF16.F32.PACK_AB R21, RZ, R21 ;  /* 0x00000015ff15723e */ /* 0x000fc800000010ff */
[----:B------:R-:W-:Y:S01]  /*3730*/  PRMT R14, R21, 0x7610, R14 ;  /* 0x00007610150e7816 */ /* 0x000fe2000000000e */
[----:B------:R-:W-:-:S05]  /*3740*/  @P0 IMAD.MOV.U32 R21, RZ, RZ, R105 ;  /* 0x000000ffff150224 */ /* 0x000fca00078e0069 */
[----:B------:R1:W-:Y:S01]  /*3750*/  @P0 STG.E.U16 desc[UR38][R20.64+0x50], R14 ;  /* 0x0000500e14000986 */ /* 0x0003e2000c101526 */
[----:B------:R-:W-:Y:S02]  /*3760*/  ISETP.GT.AND P0, PT, R3, RZ, P5 ;  /* 0x000000ff0300720c */ /* 0x000fe40002f04270 */
[----:B-1----:R-:W-:-:S11]  /*3770*/  P2R R14, PR, RZ, 0x20 ;  /* 0x00000020ff0e7803 */ /* 0x002fd60000000000 */
[----:B------:R-:W-:Y:S05]  /*3780*/  @!P0 BRA `(.L_x_74) ;  /* 0x0000000000048947 */ /* 0x000fea0003800000 */
[----:B------:R1:W5:Y:S02]  /*3790*/  LDG.E.LTC128B.U16 R116, desc[UR38][R6.64+0x52] ;  /* 0x0000522606747981 */ /* 0x000364000c1e1520 */
.L_x_74:
[----:B------:R-:W-:Y:S05]  /*37a0*/  BSYNC B1 ;  /* 0x0000000000017941 */ /* 0x000fea0003800000 */
.L_x_73:
        /* <DEDUP_REMOVED lines=11> */
.L_x_76:
[----:B------:R-:W-:Y:S05]  /*3860*/  BSYNC B1 ;  /* 0x0000000000017941 */ /* 0x000fea0003800000 */
.L_x_75:
        /* <DEDUP_REMOVED lines=9> */
.L_x_78:
[----:B------:R-:W-:Y:S05]  /*3900*/  BSYNC B1 ;  /* 0x0000000000017941 */ /* 0x000fea0003800000 */
.L_x_77:
[----:B-----5:R-:W-:Y:S01]  /*3910*/  IMAD.U32 R14, R116, 0x10000, RZ ;  /* 0x00010000740e7824 */ /* 0x020fe200078e00ff */
[----:B------:R-:W-:Y:S01]  /*3920*/  ISETP.GT.AND P3, PT, R4, 0x30, PT ;  /* 0x000000300400780c */ /* 0x000fe20003f64270 */
[----:B------:R-:W-:Y:S02]  /*3930*/  BSSY B1, `(.L_x_79) ;  /* 0x0000008000017945 */ /* 0x000fe40003800000 */
[----:B------:R-:W-:-:S04]  /*3940*/  FMUL R14, R14, R91 ;  /* 0x0000005b0e0e7220 */ /* 0x000fc80000400000 */
[----:B------:R-:W-:-:S05]  /*3950*/  FFMA R14, R79, R90, R14 ;  /* 0x0000005a4f0e7223 */ /* 0x000fca000000000e */
[----:B------:R-:W-:-:S05]  /*3960*/  F2FP.BF16.F32.PACK_AB R14, RZ, R14 ;  /* 0x0000000eff0e723e */ /* 0x000fca00000010ff */
[----:B------:R0:W-:Y:S01]  /*3970*/  @P0 STG.E.U16 desc[UR38][R58.64+0x52], R14 ;  /* 0x0000520e3a000986 */ /* 0x0001e2000c101526 */
[----:B------:R-:W-:-:S13]  /*3980*/  ISETP.GT.AND P0, PT, R3, RZ, P3 ;  /* 0x000000ff0300720c */ /* 0x000fda0001f04270 */
[----:B0-----:R-:W-:Y:S05]  /*3990*/  @!P0 BRA `(.L_x_80) ;  /* 0x0000000000048947 */ /* 0x001fea0003800000 */
[----:B------:R0:W5:Y:S02]  /*39a0*/  LDG.E.LTC128B.U16 R116, desc[UR38][R6.64+0x60] ;  /* 0x0000602606747981 */ /* 0x000164000c1e1520 */
.L_x_80:
[----:B------:R-:W-:Y:S05]  /*39b0*/  BSYNC B1 ;  /* 0x0000000000017941 */ /* 0x000fea0003800000 */
.L_x_79:
        /* <DEDUP_REMOVED lines=13> */
.L_x_82:
[----:B------:R-:W-:Y:S05]  /*3a90*/  BSYNC B1 ;  /* 0x0000000000017941 */ /* 0x000fea0003800000 */
.L_x_81:
        /* <DEDUP_REMOVED lines=11> */
.L_x_84:
[----:B------:R-:W-:Y:S05]  /*3b50*/  BSYNC B1 ;  /* 0x0000000000017941 */ /* 0x000fea0003800000 */
.L_x_83:
        /* <DEDUP_REMOVED lines=9> */
.L_x_86:
[----:B------:R-:W-:Y:S05]  /*3bf0*/  BSYNC B1 ;  /* 0x0000000000017941 */ /* 0x000fea0003800000 */
.L_x_85:
        /* <DEDUP_REMOVED lines=10> */
.L_x_88:
[----:B------:R-:W-:Y:S05]  /*3ca0*/  BSYNC B1 ;  /* 0x0000000000017941 */ /* 0x000fea0003800000 */
.L_x_87:
        /* <DEDUP_REMOVED lines=8> */
[----:B------:R-:W-:-:S05]  /*3d30*/  IADD3 R20, P0, R15, R110, RZ ;  /* 0x0000006e0f147210 */ /* 0x000fca0007f1e0ff */
[----:B-1----:R-:W-:Y:S01]  /*3d40*/  IMAD.X R21, R5, 0x1, R111, P0 ;  /* 0x0000000105157824 */ /* 0x002fe200000e066f */
[----:B------:R-:W-:-:S05]  /*3d50*/  IADD3 R64, P0, R15, R110, RZ ;  /* 0x0000006e0f407210 */ /* 0x000fca0007f1e0ff */
[----:B------:R-:W-:Y:S01]  /*3d60*/  IMAD.X R65, R5, 0x1, R111, P0 ;  /* 0x0000000105417824 */ /* 0x000fe200000e066f */
[----:B------:R-:W-:-:S05]  /*3d70*/  IADD3 R14, P0, R15, R104, RZ ;  /* 0x000000680f0e7210 */ /* 0x000fca0007f1e0ff */
[----:B------:R-:W-:Y:S01]  /*3d80*/  IMAD.X R15, R5, 0x1, R105, P0 ;  /* 0x00000001050f7824 */ /* 0x000fe200000e0669 */
[----:B------:R-:W-:-:S04]  /*3d90*/  ISETP.GT.AND P0, PT, R4, 0x39, PT ;  /* 0x000000390400780c */ /* 0x000fc80003f04270 */
[----:B------:R-:W-:-:S13]  /*3da0*/  ISETP.GT.AND P4, PT, R3, RZ, P0 ;  /* 0x000000ff0300720c */ /* 0x000fda0000784270 */
[----:B------:R-:W-:Y:S05]  /*3db0*/  @!P4 BRA `(.L_x_90) ;  /* 0x000000000004c947 */ /* 0x000fea0003800000 */
[----:B------:R1:W5:Y:S02]  /*3dc0*/  LDG.E.LTC128B.U16 R116, desc[UR38][R6.64+0x72] ;  /* 0x0000722606747981 */ /* 0x000364000c1e1520 */
.L_x_90:
[----:B------:R-:W-:Y:S05]  /*3dd0*/  BSYNC B1 ;  /* 0x0000000000017941 */ /* 0x000fea0003800000 */
.L_x_89:
        /* <DEDUP_REMOVED lines=9> */
.L_x_92:
[----:B------:R-:W-:Y:S05]  /*3e70*/  BSYNC B1 ;  /* 0x0000000000017941 */ /* 0x000fea0003800000 */
.L_x_91:
        /* <DEDUP_REMOVED lines=9> */
.L_x_94:
[----:B------:R-:W-:Y:S05]  /*3f10*/  BSYNC B1 ;  /* 0x0000000000017941 */ /* 0x000fea0003800000 */
.L_x_93:
[----:B-----5:R-:W-:-:S04]  /*3f20*/  IMAD.U32 R4, R116, 0x10000, RZ ;  /* 0x0001000074047824 */ /* 0x020fc800078e00ff */
[----:B------:R-:W-:-:S04]  /*3f30*/  FMUL R4, R4, R91 ;  /* 0x0000005b04047220 */ /* 0x000fc80000400000 */
[----:B------:R-:W-:-:S05]  /*3f40*/  FFMA R4, R87, R90, R4 ;  /* 0x0000005a57047223 */ /* 0x000fca0000000004 */
[----:B------:R-:W-:-:S04]  /*3f50*/  F2FP.BF16.F32.PACK_AB R4, RZ, R4 ;  /* 0x00000004ff04723e */ /* 0x000fc800000010ff */
[----:B-1-34-:R-:W-:-:S05]  /*3f60*/  PRMT R6, R4, 0x7610, R6 ;  /* 0x0000761004067816 */ /* 0x01afca0000000006 */
[----:B------:R1:W-:Y:S01]  /*3f70*/  @P4 STG.E.U16 desc[UR38][R58.64+0x72], R6 ;  /* 0x000072063a004986 */ /* 0x0003e2000c101526 */
[----:B------:R-:W-:-:S13]  /*3f80*/  ISETP.GT.AND P4, PT, R3, 0x80, P6 ;  /* 0x000000800300780c */ /* 0x000fda0003784270 */
[----:B------:R-:W3:Y:S01]  /*3f90*/  @P4 LDG.E.LTC128B.U16 R116, desc[UR38][R62.64] ;  /* 0x000000263e744981 */ /* 0x000ee2000c1e1520 */
[----:B------:R-:W-:Y:S01]  /*3fa0*/  BSSY B1, `(.L_x_95) ;  /* 0x000000a000017945 */ /* 0x000fe20003800000 */
[----:B---3--:R-:W-:-:S04]  /*3fb0*/  IMAD.U32 R4, R116, 0x10000, RZ ;  /* 0x0001000074047824 */ /* 0x008fc800078e00ff */
[----:B------:R-:W-:-:S04]  /*3fc0*/  FMUL R5, R4, R91 ;  /* 0x0000005b04057220 */ /* 0x000fc80000400000 */
[----:B------:R-:W-:-:S05]  /*3fd0*/  FFMA R5, R24, R90, R5 ;  /* 0x0000005a18057223 */ /* 0x000fca0000000005 */
[----:B------:R-:W-:-:S05]  /*3fe0*/  F2FP.BF16.F32.PACK_AB R5, RZ, R5 ;  /* 0x00000005ff05723e */ /* 0x000fca00000010ff */
[----:B------:R1:W-:Y:S01]  /*3ff0*/  @P4 STG.E.U16 desc[UR38][R14.64], R5 ;  /* 0x000000050e004986 */ /* 0x0003e2000c101526 */
[----:B------:R-:W-:-:S04]  /*4000*/  ISETP.NE.AND P4, PT, R118, RZ, PT ;  /* 0x000000ff7600720c */ /* 0x000fc80003f85270 */
[----:B------:R-:W-:-:S13]  /*4010*/  ISETP.GT.AND P4, PT, R3, 0x80, P4 ;  /* 0x000000800300780c */ /* 0x000fda0002784270 */
[----:B-1----:R-:W-:Y:S05]  /*4020*/  @!P4 BRA `(.L_x_96) ;  /* 0x000000000004c947 */ /* 0x002fea0003800000 */
[----:B------:R1:W5:Y:S02]  /*4030*/  LDG.E.LTC128B.U16 R116, desc[UR38][R60.64+0x2] ;  /* 0x000002263c747981 */ /* 0x000364000c1e1520 */
.L_x_96:
[----:B------:R-:W-:Y:S05]  /*4040*/  BSYNC B1 ;  /* 0x0000000000017941 */ /* 0x000fea0003800000 */
.L_x_95:
[----:B-----5:R-:W-:Y:S01]  /*4050*/  IMAD.U32 R4, R116, 0x10000, RZ ;  /* 0x0001000074047824 */ /* 0x020fe200078e00ff */
[----:B------:R-:W-:Y:S01]  /*4060*/  ISETP.GT.AND P6, PT, R3, 0x88, P6 ;  /* 0x000000880300780c */ /* 0x000fe200037c4270 */
        /* <DEDUP_REMOVED lines=8> */
[----:B------:R-:W-:Y:S05]  /*40f0*/  @!P6 BRA `(.L_x_98) ;  /* 0x000000000004e947 */ /* 0x000fea0003800000 */
[----:B------:R4:W5:Y:S02]  /*4100*/  LDG.E.LTC128B.U16 R116, desc[UR38][R8.64] ;  /* 0x0000002608747981 */ /* 0x000964000c1e1520 */
.L_x_98:
[----:B------:R-:W-:Y:S05]  /*4110*/  BSYNC B1 ;  /* 0x0000000000017941 */ /* 0x000fea0003800000 */
.L_x_97:
[----:B---3-5:R-:W-:Y:S01]  /*4120*/  IMAD.U32 R4, R116, 0x10000, RZ ;  /* 0x0001000074047824 */ /* 0x028fe200078e00ff */
[----:B------:R-:W-:Y:S01]  /*4130*/  ISETP.NE.AND P4, PT, R118, RZ, PT ;  /* 0x000000ff7600720c */ /* 0x000fe20003f85270 */
[----:B------:R-:W-:Y:S02]  /*4140*/  BSSY B1, `(.L_x_99) ;  /* 0x0000008000017945 */ /* 0x000fe40003800000 */
[----:B------:R-:W-:Y:S01]  /*4150*/  FMUL R5, R4, R91 ;  /* 0x0000005b04057220 */ /* 0x000fe20000400000 */
[----:B------:R-:W-:-:S03]  /*4160*/  ISETP.GT.AND P4, PT, R3, 0x88, P4 ;  /* 0x000000880300780c */ /* 0x000fc60002784270 */
[----:B------:R-:W-:-:S05]  /*4170*/  FFMA R5, R26, R90, R5 ;  /* 0x0000005a1a057223 */ /* 0x000fca0000000005 */
[----:B------:R-:W-:-:S05]  /*4180*/  F2FP.BF16.F32.PACK_AB R5, RZ, R5 ;  /* 0x00000005ff05723e */ /* 0x000fca00000010ff */
[----:B------:R3:W-:Y:S01]  /*4190*/  @P6 STG.E.U16 desc[UR38][R20.64], R5 ;  /* 0x0000000514006986 */ /* 0x0007e2000c101526 */
[----:B------:R-:W-:Y:S05]  /*41a0*/  @!P4 BRA `(.L_x_100) ;  /* 0x000000000004c947 */ /* 0x000fea0003800000 */
[----:B------:R0:W5:Y:S02]  /*41b0*/  LDG.E.LTC128B.U16 R116, desc[UR38][R12.64+0x2] ;  /* 0x000002260c747981 */ /* 0x000164000c1e1520 */
.L_x_100:
[----:B------:R-:W-:Y:S05]  /*41c0*/  BSYNC B1 ;  /* 0x0000000000017941 */ /* 0x000fea0003800000 */
.L_x_99:
[----:B-----5:R-:W-:Y:S01]  /*41d0*/  IMAD.U32 R4, R116, 0x10000, RZ ;  /* 0x0001000074047824 */ /* 0x020fe200078e00ff */
[----:B------:R-:W-:Y:S01]  /*41e0*/  ISETP.NE.AND P6, PT, R117, RZ, PT ;  /* 0x000000ff7500720c */ /* 0x000fe20003fc5270 */
[----:B------:R-:W-:Y:S02]  /*41f0*/  BSSY B1, `(.L_x_101) ;  /* 0x0000008000017945 */ /* 0x000fe40003800000 */
[----:B------:R-:W-:-:S04]  /*4200*/  FMUL R4, R4, R91 ;  /* 0x0000005b04047220 */ /* 0x000fc80000400000 */
[----:B------:R-:W-:-:S05]  /*4210*/  FFMA R4, R27, R90, R4 ;  /* 0x0000005a1b047223 */ /* 0x000fca0000000004 */
[----:B------:R-:W-:-:S05]  /*4220*/  F2FP.BF16.F32.PACK_AB R4, RZ, R4 ;  /* 0x00000004ff04723e */ /* 0x000fca00000010ff */
[----:B------:R0:W-:Y:S01]  /*4230*/  @P4 STG.E.U16 desc[UR38][R64.64+0x2], R4 ;  /* 0x0000020440004986 */ /* 0x0001e2000c101526 */
[----:B------:R-:W-:-:S13]  /*4240*/  ISETP.GT.AND P4, PT, R3, 0x80, P6 ;  /* 0x000000800300780c */ /* 0x000fda0003784270 */
[----:B0-----:R-:W-:Y:S05]  /*4250*/  @!P4 BRA `(.L_x_102) ;  /* 0x000000000004c947 */ /* 0x001fea0003800000 */
[----:B------:R0:W5:Y:S02]  /*4260*/  LDG.E.LTC128B.U16 R116, desc[UR38][R60.64+0x10] ;  /* 0x000010263c747981 */ /* 0x000164000c1e1520 */
.L_x_102:
[----:B------:R-:W-:Y:S05]  /*4270*/  BSYNC B1 ;  /* 0x0000000000017941 */ /* 0x000fea0003800000 */
.L_x_101:
[----:B-----5:R-:W-:Y:S01]  /*4280*/  IMAD.U32 R4, R116, 0x10000, RZ ;  /* 0x0001000074047824 */ /* 0x020fe200078e00ff */
[----:B------:R-:W-:Y:S01]  /*4290*/  ISETP.NE.AND P6, PT, R119, RZ, PT ;  /* 0x000000ff7700720c */ /* 0x000fe20003fc5270 */
[----:B------:R-:W-:Y:S02]  /*42a0*/  BSSY B1, `(.L_x_103) ;  /* 0x000000b000017945 */ /* 0x000fe40003800000 */
[----:B---3--:R-:W-:Y:S01]  /*42b0*/  FMUL R5, R4, R91 ;  /* 0x0000005b04057220 */ /* 0x008fe20000400000 */
[----:B------:R-:W-:-:S03]  /*42c0*/  @P4 IMAD.MOV.U32 R4, RZ, RZ, R14 ;  /* 0x000000ffff044224 */ /* 0x000fc600078e000e */
[----:B------:R-:W-:-:S05]  /*42d0*/  FFMA R5, R28, R90, R5 ;  /* 0x0000005a1c057223 */ /* 0x000fca0000000005 */
[----:B------:R-:W-:-:S04]  /*42e0*/  F2FP.BF16.F32.PACK_AB R5, RZ, R5 ;  /* 0x00000005ff05723e */ /* 0x000fc800000010ff */
[----:B------:R-:W-:Y:S01]  /*42f0*/  PRMT R6, R5, 0x7610, R6 ;  /* 0x0000761005067816 */ /* 0x000fe20000000006 */
[----:B------:R-:W-:-:S05]  /*4300*/  @P4 IMAD.MOV.U32 R5, RZ, RZ, R15 ;  /* 0x000000ffff054224 */ /* 0x000fca00078e000f */
[----:B------:R3:W-:Y:S01]  /*4310*/  @P4 STG.E.U16 desc[UR38][R4.64+0x10], R6 ;  /* 0x0000100604004986 */ /* 0x0007e2000c101526 */
[----:B------:R-:W-:-:S13]  /*4320*/  ISETP.GT.AND P4, PT, R3, 0x80, P6 ;  /* 0x000000800300780c */ /* 0x000fda0003784270 */
[----:B---3--:R-:W-:Y:S05]  /*4330*/  @!P4 BRA `(.L_x_104) ;  /* 0x000000000004c947 */ /* 0x008fea0003800000 */
[----:B------:R3:W5:Y:S02]  /*4340*/  LDG.E.LTC128B.U16 R116, desc[UR38][R60.64+0x12] ;  /* 0x000012263c747981 */ /* 0x000764000c1e1520 */
.L_x_104:
[----:B------:R-:W-:Y:S05]  /*4350*/  BSYNC B1 ;  /* 0x0000000000017941 */ /* 0x000fea0003800000 */
.L_x_103:
[----:B-----5:R-:W-:Y:S01]  /*4360*/  IMAD.U32 R4, R116, 0x10000, RZ ;  /* 0x0001000074047824 */ /* 0x020fe200078e00ff */
[----:B------:R-:W-:Y:S01]  /*4370*/  BSSY B1, `(.L_x_105) ;  /* 0x000000c000017945 */ /* 0x000fe20003800000 */
[----:B------:R-:W-:Y:S02]  /*4380*/  @P4 IMAD.MOV.U32 R5, RZ, RZ, R15 ;  /* 0x000000ffff054224 */ /* 0x000fe400078e000f */
[----:B------:R-:W-:-:S04]  /*4390*/  FMUL R4, R4, R91 ;  /* 0x0000005b04047220 */ /* 0x000fc80000400000 */
[----:B------:R-:W-:-:S05]  /*43a0*/  FFMA R4, R29, R90, R4 ;  /* 0x0000005a1d047223 */ /* 0x000fca0000000004 */
[----:B------:R-:W-:-:S04]  /*43b0*/  F2FP.BF16.F32.PACK_AB R4, RZ, R4 ;  /* 0x00000004ff04723e */ /* 0x000fc800000010ff */
[----:B------:R-:W-:Y:S01]  /*43c0*/  PRMT R6, R4, 0x7610, R6 ;  /* 0x0000761004067816 */ /* 0x000fe20000000006 */
[----:B------:R-:W-:-:S05]  /*43d0*/  @P4 IMAD.MOV.U32 R4, RZ, RZ, R14 ;  /* 0x000000ffff044224 */ /* 0x000fca00078e000e */
[----:B------:R0:W-:Y:S01]  /*43e0*/  @P4 STG.E.U16 desc[UR38][R4.64+0x12], R6 ;  /* 0x0000120604004986 */ /* 0x0001e2000c101526 */
[----:B------:R-:W-:-:S04]  /*43f0*/  ISETP.NE.AND P4, PT, R117, RZ, PT ;  /* 0x000000ff7500720c */ /* 0x000fc80003f85270 */
[----:B------:R-:W-:-:S13]  /*4400*/  ISETP.GT.AND P4, PT, R3, 0x88, P4 ;  /* 0x000000880300780c */ /* 0x000fda0002784270 */
[----:B0-----:R-:W-:Y:S05]  /*4410*/  @!P4 BRA `(.L_x_106) ;  /* 0x000000000004c947 */ /* 0x001fea0003800000 */
[----:B------:R0:W5:Y:S02]  /*4420*/  LDG.E.LTC128B.U16 R116, desc[UR38][R12.64+0x10] ;  /* 0x000010260c747981 */ /* 0x000164000c1e1520 */
.L_x_106:
[----:B------:R-:W-:Y:S05]  /*4430*/  BSYNC B1 ;  /* 0x0000000000017941 */ /* 0x000fea0003800000 */
.L_x_105:
        /* <DEDUP_REMOVED lines=9> */
.L_x_108:
[----:B------:R-:W-:Y:S05]  /*44d0*/  BSYNC B1 ;  /* 0x0000000000017941 */ /* 0x000fea0003800000 */
.L_x_107:
[----:B-----5:R-:W-:Y:S01]  /*44e0*/  IMAD.U32 R4, R116, 0x10000, RZ ;  /* 0x0001000074047824 */ /* 0x020fe200078e00ff */
[----:B------:R-:W-:Y:S01]  /*44f0*/  ISETP.NE.AND P6, PT, R120, RZ, PT ;  /* 0x000000ff7800720c */ /* 0x000fe20003fc5270 */
        /* <DEDUP_REMOVED lines=8> */
[----:B------:R-:W-:-:S13]  /*4580*/  ISETP.GT.AND P4, PT, R3, 0x80, P6 ;  /* 0x000000800300780c */ /* 0x000fda0003784270 */
[----:B0-----:R-:W-:Y:S05]  /*4590*/  @!P4 BRA `(.L_x_110) ;  /* 0x000000000004c947 */ /* 0x001fea0003800000 */
[----:B------:R0:W5:Y:S02]  /*45a0*/  LDG.E.LTC128B.U16 R116, desc[UR38][R60.64+0x20] ;  /* 0x000020263c747981 */ /* 0x000164000c1e1520 */
.L_x_110:
[----:B------:R-:W-:Y:S05]  /*45b0*/  BSYNC B1 ;  /* 0x0000000000017941 */ /* 0x000fea0003800000 */
.L_x_109:
[----:B-----5:R-:W-:Y:S01]  /*45c0*/  IMAD.U32 R4, R116, 0x10000, RZ ;  /* 0x0001000074047824 */ /* 0x020fe200078e00ff */
[----:B------:R-:W-:Y:S01]  /*45d0*/  ISETP.NE.AND P6, PT, R23, RZ, PT ;  /* 0x000000ff1700720c */ /* 0x000fe20003fc5270 */
[----:B------:R-:W-:Y:S02]  /*45e0*/  BSSY B1, `(.L_x_111) ;  /* 0x000000b000017945 */ /* 0x000fe40003800000 */
[----:B------:R-:W-:Y:S01]  /*45f0*/  FMUL R5, R4, R91 ;  /* 0x0000005b04057220 */ /* 0x000fe20000400000 */
[----:B------:R-:W-:-:S03]  /*4600*/  @P4 IMAD.MOV.U32 R4, RZ, RZ, R14 ;  /* 0x000000ffff044224 */ /* 0x000fc600078e000e */
        /* <DEDUP_REMOVED lines=8> */
.L_x_112:
[----:B------:R-:W-:Y:S05]  /*4690*/  BSYNC B1 ;  /* 0x0000000000017941 */ /* 0x000fea0003800000 */
.L_x_111:
        /* <DEDUP_REMOVED lines=13> */
.L_x_114:
[----:B------:R-:W-:Y:S05]  /*4770*/  BSYNC B1 ;  /* 0x0000000000017941 */ /* 0x000fea0003800000 */
.L_x_113:
[----:B-----5:R-:W-:Y:S01]  /*4780*/  IMAD.U32 R4, R116, 0x10000, RZ ;  /* 0x0001000074047824 */ /* 0x020fe200078e00ff */
[----:B------:R-:W-:Y:S03]  /*4790*/  BSSY B1, `(.L_x_115) ;  /* 0x000000b000017945 */ /* 0x000fe60003800000 */
        /* <DEDUP_REMOVED lines=10> */
.L_x_116:
[----:B------:R-:W-:Y:S05]  /*4840*/  BSYNC B1 ;  /* 0x0000000000017941 */ /* 0x000fea0003800000 */
.L_x_115:
        /* <DEDUP_REMOVED lines=13> */
.L_x_118:
[----:B------:R-:W-:Y:S05]  /*4920*/  BSYNC B1 ;  /* 0x0000000000017941 */ /* 0x000fea0003800000 */
.L_x_117:
        /* <DEDUP_REMOVED lines=13> */
.L_x_120:
[----:B------:R-:W-:Y:S05]  /*4a00*/  BSYNC B1 ;  /* 0x0000000000017941 */ /* 0x000fea0003800000 */
.L_x_119:
        /* <DEDUP_REMOVED lines=13> */
.L_x_122:
[----:B------:R-:W-:Y:S05]  /*4ae0*/  BSYNC B1 ;  /* 0x0000000000017941 */ /* 0x000fea0003800000 */
.L_x_121:
        /* <DEDUP_REMOVED lines=12> */
.L_x_124:
[----:B------:R-:W-:Y:S05]  /*4bb0*/  BSYNC B1 ;  /* 0x0000000000017941 */ /* 0x000fea0003800000 */
.L_x_123:
        /* <DEDUP_REMOVED lines=13> */
.L_x_126:
[----:B------:R-:W-:Y:S05]  /*4c90*/  BSYNC B1 ;  /* 0x0000000000017941 */ /* 0x000fea0003800000 */
.L_x_125:
        /* <DEDUP_REMOVED lines=13> */
.L_x_128:
[----:B------:R-:W-:Y:S05]  /*4d70*/  BSYNC B1 ;  /* 0x0000000000017941 */ /* 0x000fea0003800000 */
.L_x_127:
        /* <DEDUP_REMOVED lines=13> */
.L_x_130:
[----:B------:R-:W-:Y:S05]  /*4e50*/  BSYNC B1 ;  /* 0x0000000000017941 */ /* 0x000fea0003800000 */
.L_x_129:
        /* <DEDUP_REMOVED lines=12> */
.L_x_132:
[----:B------:R-:W-:Y:S05]  /*4f20*/  BSYNC B1 ;  /* 0x0000000000017941 */ /* 0x000fea0003800000 */
.L_x_131:
        /* <DEDUP_REMOVED lines=13> */
.L_x_134:
[----:B------:R-:W-:Y:S05]  /*5000*/  BSYNC B1 ;  /* 0x0000000000017941 */ /* 0x000fea0003800000 */
.L_x_133:
        /* <DEDUP_REMOVED lines=12> */
.L_x_136:
[----:B------:R-:W-:Y:S05]  /*50d0*/  BSYNC B1 ;  /* 0x0000000000017941 */ /* 0x000fea0003800000 */
.L_x_135:
        /* <DEDUP_REMOVED lines=12> */
.L_x_138:
[----:B------:R-:W-:Y:S05]  /*51a0*/  BSYNC B1 ;  /* 0x0000000000017941 */ /* 0x000fea0003800000 */
.L_x_137:
[----:B-----5:R-:W-:Y:S01]  /*51b0*/  IMAD.U32 R4, R116, 0x10000, RZ ;  /* 0x0001000074047824 */ /* 0x020fe200078e00ff */
[----:B------:R-:W-:Y:S01]  /*51c0*/  ISETP.GT.AND P5, PT, R3, 0x88, P5 ;  /* 0x000000880300780c */ /* 0x000fe20002fa4270 */
        /* <DEDUP_REMOVED lines=8> */
[----:B------:R-:W-:Y:S05]  /*5250*/  @!P5 BRA `(.L_x_140) ;  /* 0x000000000004d947 */ /* 0x000fea0003800000 */
[----:B------:R0:W5:Y:S02]  /*5260*/  LDG.E.LTC128B.U16 R116, desc[UR38][R12.64+0x52] ;  /* 0x000052260c747981 */ /* 0x000164000c1e1520 */
.L_x_140:
[----:B------:R-:W-:Y:S05]  /*5270*/  BSYNC B1 ;  /* 0x0000000000017941 */ /* 0x000fea0003800000 */
.L_x_139:
[----:B0----5:R-:W-:Y:S01]  /*5280*/  IMAD.U32 R4, R116, 0x10000, RZ ;  /* 0x0001000074047824 */ /* 0x021fe200078e00ff */
        /* <DEDUP_REMOVED lines=11> */
.L_x_142:
[----:B------:R-:W-:Y:S05]  /*5340*/  BSYNC B1 ;  /* 0x0000000000017941 */ /* 0x000fea0003800000 */
.L_x_141:
[----:B0----5:R-:W-:Y:S01]  /*5350*/  IMAD.U32 R4, R116, 0x10000, RZ ;  /* 0x0001000074047824 */ /* 0x021fe200078e00ff */
        /* <DEDUP_REMOVED lines=11> */
.L_x_144:
[----:B------:R-:W-:Y:S05]  /*5410*/  BSYNC B1 ;  /* 0x0000000000017941 */ /* 0x000fea0003800000 */
.L_x_143:
        /* <DEDUP_REMOVED lines=12> */
.L_x_146:
[----:B------:R-:W-:Y:S05]  /*54e0*/  BSYNC B1 ;  /* 0x0000000000017941 */ /* 0x000fea0003800000 */
.L_x_145:
        /* <DEDUP_REMOVED lines=12> */
.L_x_148:
[----:B------:R-:W-:Y:S05]  /*55b0*/  BSYNC B1 ;  /* 0x0000000000017941 */ /* 0x000fea0003800000 */
.L_x_147:
        /* <DEDUP_REMOVED lines=12> */
.L_x_150:
[----:B------:R-:W-:Y:S05]  /*5680*/  BSYNC B1 ;  /* 0x0000000000017941 */ /* 0x000fea0003800000 */
.L_x_149:
        /* <DEDUP_REMOVED lines=12> */
.L_x_152:
[----:B------:R-:W-:Y:S05]  /*5750*/  BSYNC B1 ;  /* 0x0000000000017941 */ /* 0x000fea0003800000 */
.L_x_151:
        /* <DEDUP_REMOVED lines=9> */
.L_x_154:
[----:B------:R-:W-:Y:S05]  /*57f0*/  BSYNC B1 ;  /* 0x0000000000017941 */ /* 0x000fea0003800000 */
.L_x_153:
        /* <DEDUP_REMOVED lines=12> */
.L_x_156:
[----:B------:R-:W-:Y:S05]  /*58c0*/  BSYNC B1 ;  /* 0x0000000000017941 */ /* 0x000fea0003800000 */
.L_x_155:
[----:B------:R-:W-:Y:S05]  /*58d0*/  @!P0 BRA `(.L_x_157) ;  /* 0x0000001400848947 */ /* 0x000fea0003800000 */
[----:B-----5:R-:W-:-:S04]  /*58e0*/  IMAD.U32 R116, R116, 0x10000, RZ ;  /* 0x0001000074747824 */ /* 0x020fc800078e00ff */
[----:B------:R-:W-:-:S04]  /*58f0*/  FMUL R116, R116, R91 ;  /* 0x0000005b74747220 */ /* 0x000fc80000400000 */
[----:B------:R-:W-:-:S05]  /*5900*/  FFMA R116, R55, R90, R116 ;  /* 0x0000005a37747223 */ /* 0x000fca0000000074 */
[----:B------:R-:W-:-:S05]  /*5910*/  F2FP.BF16.F32.PACK_AB R116, RZ, R116 ;  /* 0x00000074ff74723e */ /* 0x000fca00000010ff */
[----:B------:R0:W-:Y:S01]  /*5920*/  STG.E.U16 desc[UR38][R10.64+0x72], R116 ;  /* 0x000072740a007986 */ /* 0x0001e2000c101526 */
[----:B------:R-:W-:Y:S05]  /*5930*/  BRA `(.L_x_157) ;  /* 0x00000014006c7947 */ /* 0x000fea0003800000 */
.L_x_34:
[----:B------:R-:W-:Y:S01]  /*5940*/  ULDC.64 UR4, c[0x0][0x5c0] ;  /* 0x0001700000047ab9 */ /* 0x000fe20000000a00 */
[-C--:B------:R-:W-:Y:S01]  /*5950*/  FMUL R56, R56, R90.reuse ;  /* 0x0000005a38387220 */ /* 0x080fe20000400000 */
[----:B------:R-:W-:Y:S01]  /*5960*/  LEA R10, P1, R112, UR4, 0x1 ;  /* 0x00000004700a7c11 */ /* 0x000fe2000f8208ff */
[----:B------:R-:W-:Y:S01]  /*5970*/  IMAD.SHL.U32 R7, R92, 0x2, RZ ;  /* 0x000000025c077824 */ /* 0x000fe200078e00ff */
[----:B------:R-:W-:Y:S01]  /*5980*/  ISETP.GT.AND P3, PT, R4, 0x1, PT ;  /* 0x000000010400780c */ /* 0x000fe20003f64270 */
[----:B------:R-:W-:Y:S01]  /*5990*/  FMUL R57, R57, R90 ;  /* 0x0000005a39397220 */ /* 0x000fe20000400000 */
[----:B------:R-:W-:Y:S01]  /*59a0*/  F2FP.BF16.F32.PACK_AB R56, RZ, R56 ;  /* 0x00000038ff38723e */ /* 0x000fe200000010ff */
[-C--:B------:R-:W-:Y:S01]  /*59b0*/  FMUL R58, R58, R90.reuse ;  /* 0x0000005a3a3a7220 */ /* 0x080fe20000400000 */
[----:B------:R-:W-:Y:S01]  /*59c0*/  LEA.HI.X R11, R112, UR5, R105, 0x1, P1 ;  /* 0x00000005700b7c11 */ /* 0x000fe200088f0c69 */
[-C--:B------:R-:W-:Y:S01]  /*59d0*/  FMUL R59, R59, R90.reuse ;  /* 0x0000005a3b3b7220 */ /* 0x080fe20000400000 */
[----:B------:R-:W-:Y:S01]  /*59e0*/  ISETP.GT.AND P1, PT, R3, RZ, P3 ;  /* 0x000000ff0300720c */ /* 0x000fe20001f24270 */
[----:B------:R-:W-:Y:S01]  /*59f0*/  IMAD.SHL.U32 R23, R93, 0x2, RZ ;  /* 0x000000025d177824 */ /* 0x000fe200078e00ff */
[----:B------:R-:W-:Y:S01]  /*5a00*/  ISETP.GT.AND P2, PT, R3, 0x8, P6 ;  /* 0x000000080300780c */ /* 0x000fe20003744270 */
[----:B------:R-:W-:Y:S01]  /*5a10*/  @P0 STG.E.U16 desc[UR38][R10.64], R56 ;  /* 0x000000380a000986 */ /* 0x000fe2000c101526 */
[----:B------:R-:W-:Y:S01]  /*5a20*/  SHF.L.U64.HI R5, R92, 0x1, R95 ;  /* 0x000000015c057819 */ /* 0x000fe2000001025f */
[----:B------:R-:W-:Y:S01]  /*5a30*/  FMUL R60, R60, R90 ;  /* 0x0000005a3c3c7220 */ /* 0x000fe20000400000 */
[----:B------:R-:W-:Y:S01]  /*5a40*/  IADD3 R8, P0, R7, R10, RZ ;  /* 0x0000000a07087210 */ /* 0x000fe20007f1e0ff */
[-C--:B------:R-:W-:Y:S01]  /*5a50*/  FMUL R61, R61, R90.reuse ;  /* 0x0000005a3d3d7220 */ /* 0x080fe20000400000 */
[----:B------:R-:W-:Y:S01]  /*5a60*/  F2FP.BF16.F32.PACK_AB R57, RZ, R57 ;  /* 0x00000039ff39723e */ /* 0x000fe200000010ff */
[----:B------:R-:W-:Y:S01]  /*5a70*/  FMUL R63, R63, R90 ;  /* 0x0000005a3f3f7220 */ /* 0x000fe20000400000 */
[----:B------:R-:W-:Y:S01]  /*5a80*/  F2FP.BF16.F32.PACK_AB R58, RZ, R58 ;  /* 0x0000003aff3a723e */ /* 0x000fe200000010ff */
[----:B------:R-:W-:Y:S01]  /*5a90*/  IMAD.X R9, R5, 0x1, R11, P0 ;  /* 0x0000000105097824 */ /* 0x000fe200000e060b */
[----:B------:R-:W-:Y:S01]  /*5aa0*/  ISETP.GT.AND P0, PT, R3, 0x8, P3 ;  /* 0x000000080300780c */ /* 0x000fe20001f04270 */
[----:B------:R-:W-:Y:S01]  /*5ab0*/  @P1 STG.E.U16 desc[UR38][R10.64+0x2], R57 ;  /* 0x000002390a001986 */ /* 0x000fe2000c101526 */
[----:B------:R-:W-:Y:S01]  /*5ac0*/  F2FP.BF16.F32.PACK_AB R59, RZ, R59 ;  /* 0x0000003bff3b723e */ /* 0x000fe200000010ff */
[----:B------:R-:W-:Y:S01]  /*5ad0*/  FMUL R62, R62, R90 ;  /* 0x0000005a3e3e7220 */ /* 0x000fe20000400000 */
[----:B------:R-:W-:Y:S01]  /*5ae0*/  SHF.L.U64.HI R13, R93, 0x1, R94 ;  /* 0x000000015d0d7819 */ /* 0x000fe2000001025e */
[----:B------:R-:W-:Y:S01]  /*5af0*/  @P2 STG.E.U16 desc[UR38][R8.64], R58 ;  /* 0x0000003a08002986 */ /* 0x000fe2000c101526 */
[----:B------:R-:W-:Y:S01]  /*5b00*/  IADD3 R6, P1, P2, R23, R10, R7 ;  /* 0x0000000a17067210 */ /* 0x000fe20007a3e007 */
[-C--:B------:R-:W-:Y:S01]  /*5b10*/  FMUL R64, R64, R90.reuse ;  /* 0x0000005a40407220 */ /* 0x080fe20000400000 */
[C---:B------:R-:W-:Y:S01]  /*5b20*/  ISETP.GT.AND P4, PT, R4.reuse, 0x8, PT ;  /* 0x000000080400780c */ /* 0x040fe20003f84270 */
[-C--:B------:R-:W-:Y:S01]  /*5b30*/  FMUL R65, R65, R90.reuse ;  /* 0x0000005a41417220 */ /* 0x080fe20000400000 */
[----:B------:R-:W-:Y:S01]  /*5b40*/  ISETP.GT.AND P3, PT, R4, 0x9, PT ;  /* 0x000000090400780c */ /* 0x000fe20003f64270 */
[-C--:B------:R-:W-:Y:S01]  /*5b50*/  FMUL R66, R66, R90.reuse ;  /* 0x0000005a42427220 */ /* 0x080fe20000400000 */
[----:B------:R-:W-:Y:S01]  /*5b60*/  IADD3.X R7, R13, R11, R5, P1, P2 ;  /* 0x0000000b0d077210 */ /* 0x000fe20000fe4405 */
[----:B------:R-:W-:Y:S01]  /*5b70*/  @P0 STG.E.U16 desc[UR38][R8.64+0x2], R59 ;  /* 0x0000023b08000986 */ /* 0x000fe2000c101526 */
[----:B------:R-:W-:Y:S01]  /*5b80*/  ISETP.GT.AND P1, PT, R3, RZ, P4 ;  /* 0x000000ff0300720c */ /* 0x000fe20002724270 */
[-C--:B------:R-:W-:Y:S01]  /*5b90*/  FMUL R67, R67, R90.reuse ;  /* 0x0000005a43437220 */ /* 0x080fe20000400000 */
[----:B------:R-:W-:Y:S01]  /*5ba0*/  ISETP.GT.AND P0, PT, R3, RZ, P3 ;  /* 0x000000ff0300720c */ /* 0x000fe20001f04270 */
[----:B------:R-:W-:Y:S01]  /*5bb0*/  FMUL R68, R68, R90 ;  /* 0x0000005a44447220 */ /* 0x000fe20000400000 */
[----:B------:R-:W-:Y:S01]  /*5bc0*/  F2FP.BF16.F32.PACK_AB R60, RZ, R60 ;  /* 0x0000003cff3c723e */ /* 0x000fe200000010ff */
[-C--:B------:R-:W-:Y:S01]  /*5bd0*/  FMUL R69, R69, R90.reuse ;  /* 0x0000005a45457220 */ /* 0x080fe20000400000 */
[----:B------:R-:W-:Y:S01]  /*5be0*/  F2FP.BF16.F32.PACK_AB R61, RZ, R61 ;  /* 0x0000003dff3d723e */ /* 0x000fe200000010ff */
[-C--:B------:R-:W-:Y:S01]  /*5bf0*/  FMUL R70, R70, R90.reuse ;  /* 0x0000005a46467220 */ /* 0x080fe20000400000 */
[----:B------:R-:W-:Y:S01]  /*5c00*/  F2FP.BF16.F32.PACK_AB R63, RZ, R63 ;  /* 0x0000003fff3f723e */ /* 0x000fe200000010ff */
[----:B------:R-:W-:Y:S01]  /*5c10*/  FMUL R71, R71, R90 ;  /* 0x0000005a47477220 */ /* 0x000fe20000400000 */
[----:B------:R-:W-:Y:S01]  /*5c20*/  F2FP.BF16.F32.PACK_AB R62, RZ, R62 ;  /* 0x0000003eff3e723e */ /* 0x000fe200000010ff */
[----:B------:R-:W-:Y:S01]  /*5c30*/  FMUL R72, R72, R90 ;  /* 0x0000005a48487220 */ /* 0x000fe20000400000 */
[----:B------:R-:W-:Y:S01]  /*5c40*/  F2FP.BF16.F32.PACK_AB R64, RZ, R64 ;  /* 0x00000040ff40723e */ /* 0x000fe200000010ff */
[----:B------:R-:W-:Y:S01]  /*5c50*/  @P1 STG.E.U16 desc[UR38][R10.64+0x10], R60 ;  /* 0x0000103c0a001986 */ /* 0x000fe2000c101526 */
[----:B------:R-:W-:Y:S01]  /*5c60*/  ISETP.GT.AND P1, PT, R3, 0x8, P4 ;  /* 0x000000080300780c */ /* 0x000fe20002724270 */
[-C--:B------:R-:W-:Y:S01]  /*5c70*/  FMUL R73, R73, R90.reuse ;  /* 0x0000005a49497220 */ /* 0x080fe20000400000 */
[----:B------:R-:W-:Y:S01]  /*5c80*/  ISETP.GT.AND P2, PT, R4, 0x11, PT ;  /* 0x000000110400780c */ /* 0x000fe20003f44270 */
[----:B------:R-:W-:Y:S01]  /*5c90*/  @P0 STG.E.U16 desc[UR38][R10.64+0x12], R61 ;  /* 0x0000123d0a000986 */ /* 0x000fe2000c101526 */
[----:B------:R-:W-:Y:S01]  /*5ca0*/  ISETP.GT.AND P0, PT, R3, 0x8, P3 ;  /* 0x000000080300780c */ /* 0x000fe20001f04270 */
[-C--:B------:R-:W-:Y:S01]  /*5cb0*/  FMUL R74, R74, R90.reuse ;  /* 0x0000005a4a4a7220 */ /* 0x080fe20000400000 */
[----:B------:R-:W-:Y:S01]  /*5cc0*/  ISETP.GT.AND P3, PT, R4, 0x10, PT ;  /* 0x000000100400780c */ /* 0x000fe20003f64270 */
[-C--:B------:R-:W-:Y:S01]  /*5cd0*/  FMUL R75, R75, R90.reuse ;  /* 0x0000005a4b4b7220 */ /* 0x080fe20000400000 */
[----:B------:R-:W-:Y:S01]  /*5ce0*/  F2FP.BF16.F32.PACK_AB R65, RZ, R65 ;  /* 0x00000041ff41723e */ /* 0x000fe200000010ff */
[----:B------:R-:W-:Y:S01]  /*5cf0*/  FMUL R76, R76, R90 ;  /* 0x0000005a4c4c7220 */ /* 0x000fe20000400000 */
[----:B------:R-:W-:Y:S01]  /*5d00*/  F2FP.BF16.F32.PACK_AB R66, RZ, R66 ;  /* 0x00000042ff42723e */ /* 0x000fe200000010ff */
[----:B------:R-:W-:Y:S01]  /*5d10*/  FMUL R77, R77, R90 ;  /* 0x0000005a4d4d7220 */ /* 0x000fe20000400000 */
[----:B------:R-:W-:Y:S01]  /*5d20*/  F2FP.BF16.F32.PACK_AB R67, RZ, R67 ;  /* 0x00000043ff43723e */ /* 0x000fe200000010ff */
[----:B------:R-:W-:Y:S01]  /*5d30*/  @P1 STG.E.U16 desc[UR38][R8.64+0x10], R62 ;  /* 0x0000103e08001986 */ /* 0x000fe2000c101526 */
[----:B------:R-:W-:Y:S01]  /*5d40*/  F2FP.BF16.F32.PACK_AB R68, RZ, R68 ;  /* 0x00000044ff44723e */ /* 0x000fe200000010ff */
[-C--:B------:R-:W-:Y:S01]  /*5d50*/  FMUL R78, R78, R90.reuse ;  /* 0x0000005a4e4e7220 */ /* 0x080fe20000400000 */
[----:B------:R-:W-:Y:S01]  /*5d60*/  ISETP.GT.AND P1, PT, R4, 0x19, PT ;  /* 0x000000190400780c */ /* 0x000fe20003f24270 */
[----:B------:R-:W-:Y:S01]  /*5d70*/  @P0 STG.E.U16 desc[UR38][R8.64+0x12], R63 ;  /* 0x0000123f08000986 */ /* 0x000fe2000c101526 */
[----:B------:R-:W-:Y:S01]  /*5d80*/  ISETP.GT.AND P0, PT, R3, RZ, P3 ;  /* 0x000000ff0300720c */ /* 0x000fe20001f04270 */
[-C--:B------:R-:W-:Y:S01]  /*5d90*/  FMUL R79, R79, R90.reuse ;  /* 0x0000005a4f4f7220 */ /* 0x080fe20000400000 */
[----:B------:R-:W-:Y:S01]  /*5da0*/  F2FP.BF16.F32.PACK_AB R69, RZ, R69 ;  /* 0x00000045ff45723e */ /* 0x000fe200000010ff */
[----:B------:R-:W-:Y:S01]  /*5db0*/  FMUL R80, R80, R90 ;  /* 0x0000005a50507220 */ /* 0x000fe20000400000 */
[----:B------:R-:W-:Y:S01]  /*5dc0*/  F2FP.BF16.F32.PACK_AB R70, RZ, R70 ;  /* 0x00000046ff46723e */ /* 0x000fe200000010ff */
        /* <DEDUP_REMOVED lines=8> */
[----:B------:R-:W-:Y:S01]  /*5e50*/  @P0 STG.E.U16 desc[UR38][R10.64+0x20], R64 ;  /* 0x000020400a000986 */ /* 0x000fe2000c101526 */
[----:B------:R-:W-:Y:S01]  /*5e60*/  ISETP.GT.AND P0, PT, R3, RZ, P2 ;  /* 0x000000ff0300720c */ /* 0x000fe20001704270 */
[-C--:B------:R-:W-:Y:S01]  /*5e70*/  FMUL R85, R85, R90.reuse ;  /* 0x0000005a55557220 */ /* 0x080fe20000400000 */
[----:B------:R-:W-:Y:S01]  /*5e80*/  F2FP.BF16.F32.PACK_AB R75, RZ, R75 ;  /* 0x0000004bff4b723e */ /* 0x000fe200000010ff */
[-C--:B------:R-:W-:Y:S01]  /*5e90*/  FMUL R86, R86, R90.reuse ;  /* 0x0000005a56567220 */ /* 0x080fe20000400000 */
[----:B------:R-:W-:Y:S01]  /*5ea0*/  ISETP.GT.AND P5, PT, R4, 0x28, PT ;  /* 0x000000280400780c */ /* 0x000fe20003fa4270 */
[----:B------:R-:W-:Y:S01]  /*5eb0*/  FMUL R87, R87, R90 ;  /* 0x0000005a57577220 */ /* 0x000fe20000400000 */
[----:B------:R-:W-:Y:S01]  /*5ec0*/  F2FP.BF16.F32.PACK_AB R76, RZ, R76 ;  /* 0x0000004cff4c723e */ /* 0x000fe200000010ff */
[-C--:B------:R-:W-:Y:S01]  /*5ed0*/  FMUL R24, R24, R90.reuse ;  /* 0x0000005a18187220 */ /* 0x080fe20000400000 */
[----:B------:R-:W-:Y:S01]  /*5ee0*/  ISETP.GT.AND P4, PT, R4, 0x29, PT ;  /* 0x000000290400780c */ /* 0x000fe20003f84270 */
[-C--:B------:R-:W-:Y:S01]  /*5ef0*/  FMUL R25, R25, R90.reuse ;  /* 0x0000005a19197220 */ /* 0x080fe20000400000 */
[----:B------:R-:W-:Y:S01]  /*5f00*/  F2FP.BF16.F32.PACK_AB R77, RZ, R77 ;  /* 0x0000004dff4d723e */ /* 0x000fe200000010ff */
[----:B------:R-:W-:Y:S01]  /*5f10*/  FMUL R26, R26, R90 ;  /* 0x0000005a1a1a7220 */ /* 0x000fe20000400000 */
[----:B------:R-:W-:Y:S01]  /*5f20*/  F2FP.BF16.F32.PACK_AB R78, RZ, R78 ;  /* 0x0000004eff4e723e */ /* 0x000fe200000010ff */
[----:B------:R-:W-:Y:S01]  /*5f30*/  @P0 STG.E.U16 desc[UR38][R10.64+0x22], R65 ;  /* 0x000022410a000986 */ /* 0x000fe2000c101526 */
[----:B------:R-:W-:Y:S01]  /*5f40*/  ISETP.GT.AND P0, PT, R3, 0x8, P3 ;  /* 0x000000080300780c */ /* 0x000fe20001f04270 */
[-C--:B------:R-:W-:Y:S01]  /*5f50*/  FMUL R27, R27, R90.reuse ;  /* 0x0000005a1b1b7220 */ /* 0x080fe20000400000 */
[----:B------:R-:W-:Y:S01]  /*5f60*/  F2FP.BF16.F32.PACK_AB R79, RZ, R79 ;  /* 0x0000004fff4f723e */ /* 0x000fe200000010ff */
[-C--:B------:R-:W-:Y:S01]  /*5f70*/  FMUL R28, R28, R90.reuse ;  /* 0x0000005a1c1c7220 */ /* 0x080fe20000400000 */
[----:B------:R-:W-:Y:S01]  /*5f80*/  ISETP.GT.AND P3, PT, R4, 0x30, PT ;  /* 0x000000300400780c */ /* 0x000fe20003f64270 */
        /* <DEDUP_REMOVED lines=8> */
[----:B------:R-:W-:Y:S01]  /*6010*/  @P0 STG.E.U16 desc[UR38][R8.64+0x20], R66 ;  /* 0x0000204208000986 */ /* 0x000fe2000c101526 */
[----:B------:R-:W-:Y:S01]  /*6020*/  ISETP.GT.AND P0, PT, R3, 0x8, P2 ;  /* 0x000000080300780c */ /* 0x000fe20001704270 */
[-C--:B------:R-:W-:Y:S01]  /*6030*/  FMUL R33, R33, R90.reuse ;  /* 0x0000005a21217220 */ /* 0x080fe20000400000 */
[----:B------:R-:W-:Y:S01]  /*6040*/  ISETP.GT.AND P2, PT, R4, 0x18, PT ;  /* 0x000000180400780c */ /* 0x000fe20003f44270 */
[----:B------:R-:W-:Y:S01]  /*6050*/  FMUL R34, R34, R90 ;  /* 0x0000005a22227220 */ /* 0x000fe20000400000 */
[----:B------:R-:W-:Y:S01]  /*6060*/  F2FP.BF16.F32.PACK_AB R84, RZ, R84 ;  /* 0x00000054ff54723e */ /* 0x000fe200000010ff */
[-C--:B------:R-:W-:Y:S01]  /*6070*/  FMUL R35, R35, R90.reuse ;  /* 0x0000005a23237220 */ /* 0x080fe20000400000 */
[----:B------:R-:W-:Y:S01]  /*6080*/  P2R R5, PR, RZ, 0x20 ;  /* 0x00000020ff057803 */ /* 0x000fe20000000000 */
[-C--:B------:R-:W-:Y:S01]  /*6090*/  FMUL R36, R36, R90.reuse ;  /* 0x0000005a24247220 */ /* 0x080fe20000400000 */
[----:B------:R-:W-:Y:S01]  /*60a0*/  F2FP.BF16.F32.PACK_AB R85, RZ, R85 ;  /* 0x00000055ff55723e */ /* 0x000fe200000010ff */
[----:B------:R-:W-:Y:S01]  /*60b0*/  FMUL R37, R37, R90 ;  /* 0x0000005a25257220 */ /* 0x000fe20000400000 */
[----:B------:R-:W-:Y:S01]  /*60c0*/  F2FP.BF16.F32.PACK_AB R86, RZ, R86 ;  /* 0x00000056ff56723e */ /* 0x000fe200000010ff */
[-C--:B------:R-:W-:Y:S01]  /*60d0*/  FMUL R38, R38, R90.reuse ;  /* 0x0000005a26267220 */ /* 0x080fe20000400000 */
[----:B------:R-:W-:Y:S01]  /*60e0*/  F2FP.BF16.F32.PACK_AB R87, RZ, R87 ;  /* 0x00000057ff57723e */ /* 0x000fe200000010ff */
[----:B------:R-:W-:Y:S01]  /*60f0*/  @P0 STG.E.U16 desc[UR38][R8.64+0x22], R67 ;  /* 0x0000224308000986 */ /* 0x000fe2000c101526 */
[----:B------:R-:W-:Y:S01]  /*6100*/  ISETP.GT.AND P0, PT, R3, RZ, P2 ;  /* 0x000000ff0300720c */ /* 0x000fe20001704270 */
        /* <DEDUP_REMOVED lines=36> */
[----:B------:R-:W-:Y:S01]  /*6350*/  FMUL R55, R55, R90 ;  /* 0x0000005a37377220 */ /* 0x000fe20000400000 */
[----:B------:R-:W-:-:S02]  /*6360*/  F2FP.BF16.F32.PACK_AB R39, RZ, R39 ;  /* 0x00000027ff27723e */ /* 0x000fc400000010ff */
[----:B------:R-:W-:Y:S01]  /*6370*/  F2FP.BF16.F32.PACK_AB R40, RZ, R40 ;  /* 0x00000028ff28723e */ /* 0x000fe200000010ff */
[----:B------:R-:W-:Y:S01]  /*6380*/  @P0 STG.E.U16 desc[UR38][R8.64+0x30], R70 ;  /* 0x0000304608000986 */ /* 0x000fe2000c101526 */
[----:B------:R-:W-:Y:S02]  /*6390*/  ISETP.GT.AND P0, PT, R3, 0x8, P1 ;  /* 0x000000080300780c */ /* 0x000fe40000f04270 */
[----:B------:R-:W-:Y:S02]  /*63a0*/  ISETP.GT.AND P1, PT, R4, 0x21, PT ;  /* 0x000000210400780c */ /* 0x000fe40003f24270 */
[----:B------:R-:W-:Y:S02]  /*63b0*/  F2FP.BF16.F32.PACK_AB R41, RZ, R41 ;  /* 0x00000029ff29723e */ /* 0x000fe400000010ff */
[----:B------:R-:W-:Y:S02]  /*63c0*/  F2FP.BF16.F32.PACK_AB R42, RZ, R42 ;  /* 0x0000002aff2a723e */ /* 0x000fe400000010ff */
[----:B------:R-:W-:-:S02]  /*63d0*/  F2FP.BF16.F32.PACK_AB R43, RZ, R43 ;  /* 0x0000002bff2b723e */ /* 0x000fc400000010ff */
[----:B------:R-:W-:Y:S02]  /*63e0*/  F2FP.BF16.F32.PACK_AB R44, RZ, R44 ;  /* 0x0000002cff2c723e */ /* 0x000fe400000010ff */
[----:B------:R-:W-:Y:S01]  /*63f0*/  F2FP.BF16.F32.PACK_AB R45, RZ, R45 ;  /* 0x0000002dff2d723e */ /* 0x000fe200000010ff */
[----:B------:R-:W-:Y:S01]  /*6400*/  @P0 STG.E.U16 desc[UR38][R8.64+0x32], R71 ;  /* 0x0000324708000986 */ /* 0x000fe2000c101526 */
[----:B------:R-:W-:Y:S02]  /*6410*/  ISETP.GT.AND P0, PT, R3, RZ, P2 ;  /* 0x000000ff0300720c */ /* 0x000fe40001704270 */
[----:B------:R-:W-:Y:S02]  /*6420*/  F2FP.BF16.F32.PACK_AB R46, RZ, R46 ;  /* 0x0000002eff2e723e */ /* 0x000fe400000010ff */
[----:B------:R-:W-:Y:S02]  /*6430*/  F2FP.BF16.F32.PACK_AB R47, RZ, R47 ;  /* 0x0000002fff2f723e */ /* 0x000fe400000010ff */
[----:B------:R-:W-:-:S02]  /*6440*/  F2FP.BF16.F32.PACK_AB R48, RZ, R48 ;  /* 0x00000030ff30723e */ /* 0x000fc400000010ff */
[----:B------:R-:W-:Y:S02]  /*6450*/  F2FP.BF16.F32.PACK_AB R49, RZ, R49 ;  /* 0x00000031ff31723e */ /* 0x000fe400000010ff */
[----:B------:R-:W-:Y:S02]  /*6460*/  F2FP.BF16.F32.PACK_AB R50, RZ, R50 ;  /* 0x00000032ff32723e */ /* 0x000fe400000010ff */
[----:B------:R-:W-:Y:S01]  /*6470*/  F2FP.BF16.F32.PACK_AB R51, RZ, R51 ;  /* 0x00000033ff33723e */ /* 0x000fe200000010ff */
[----:B------:R-:W-:Y:S01]  /*6480*/  @P0 STG.E.U16 desc[UR38][R10.64+0x40], R72 ;  /* 0x000040480a000986 */ /* 0x000fe2000c101526 */
[----:B------:R-:W-:Y:S02]  /*6490*/  ISETP.GT.AND P0, PT, R3, RZ, P1 ;  /* 0x000000ff0300720c */ /* 0x000fe40000f04270 */
[----:B------:R-:W-:Y:S02]  /*64a0*/  F2FP.BF16.F32.PACK_AB R52, RZ, R52 ;  /* 0x00000034ff34723e */ /* 0x000fe400000010ff */
[----:B------:R-:W-:-:S02]  /*64b0*/  F2FP.BF16.F32.PACK_AB R53, RZ, R53 ;  /* 0x00000035ff35723e */ /* 0x000fc400000010ff */
[----:B------:R-:W-:Y:S02]  /*64c0*/  F2FP.BF16.F32.PACK_AB R54, RZ, R54 ;  /* 0x00000036ff36723e */ /* 0x000fe400000010ff */
[----:B------:R-:W-:-:S05]  /*64d0*/  F2FP.BF16.F32.PACK_AB R55, RZ, R55 ;  /* 0x00000037ff37723e */ /* 0x000fca00000010ff */
[----:B------:R-:W-:Y:S01]  /*64e0*/  @P0 STG.E.U16 desc[UR38][R10.64+0x42], R73 ;  /* 0x000042490a000986 */ /* 0x000fe2000c101526 */
[----:B------:R-:W-:Y:S02]  /*64f0*/  ISETP.GT.AND P0, PT, R3, 0x8, P2 ;  /* 0x000000080300780c */ /* 0x000fe40001704270 */
[----:B------:R-:W-:-:S11]  /*6500*/  ISETP.GT.AND P2, PT, R4, 0x38, PT ;  /* 0x000000380400780c */ /* 0x000fd60003f44270 */
[----:B------:R-:W-:Y:S01]  /*6510*/  @P0 STG.E.U16 desc[UR38][R8.64+0x40], R74 ;  /* 0x0000404a08000986 */ /* 0x000fe2000c101526 */
[----:B------:R-:W-:-:S13]  /*6520*/  ISETP.GT.AND P0, PT, R3, 0x8, P1 ;  /* 0x000000080300780c */ /* 0x000fda0000f04270 */
[----:B------:R-:W-:Y:S01]  /*6530*/  @P0 STG.E.U16 desc[UR38][R8.64+0x42], R75 ;  /* 0x0000424b08000986 */ /* 0x000fe2000c101526 */
[----:B------:R-:W-:-:S13]  /*6540*/  ISETP.GT.AND P0, PT, R3, RZ, P5 ;  /* 0x000000ff0300720c */ /* 0x000fda0002f04270 */
[----:B------:R-:W-:Y:S01]  /*6550*/  @P0 STG.E.U16 desc[UR38][R10.64+0x50], R76 ;  /* 0x0000504c0a000986 */ /* 0x000fe2000c101526 */
[----:B------:R-:W-:-:S13]  /*6560*/  ISETP.GT.AND P0, PT, R3, RZ, P4 ;  /* 0x000000ff0300720c */ /* 0x000fda0002704270 */
[----:B------:R-:W-:Y:S01]  /*6570*/  @P0 STG.E.U16 desc[UR38][R10.64+0x52], R77 ;  /* 0x0000524d0a000986 */ /* 0x000fe2000c101526 */
[----:B------:R-:W-:-:S13]  /*6580*/  ISETP.GT.AND P0, PT, R3, 0x8, P5 ;  /* 0x000000080300780c */ /* 0x000fda0002f04270 */
[----:B------:R-:W-:Y:S01]  /*6590*/  @P0 STG.E.U16 desc[UR38][R8.64+0x50], R78 ;  /* 0x0000504e08000986 */ /* 0x000fe2000c101526 */
[----:B------:R-:W-:-:S13]  /*65a0*/  ISETP.GT.AND P0, PT, R3, 0x8, P4 ;  /* 0x000000080300780c */ /* 0x000fda0002704270 */
[----:B------:R-:W-:Y:S01]  /*65b0*/  @P0 STG.E.U16 desc[UR38][R8.64+0x52], R79 ;  /* 0x0000524f08000986 */ /* 0x000fe2000c101526 */
[----:B------:R-:W-:-:S13]  /*65c0*/  ISETP.GT.AND P0, PT, R3, RZ, P3 ;  /* 0x000000ff0300720c */ /* 0x000fda0001f04270 */
[----:B------:R-:W-:Y:S01]  /*65d0*/  @P0 STG.E.U16 desc[UR38][R10.64+0x60], R80 ;  /* 0x000060500a000986 */ /* 0x000fe2000c101526 */
[----:B------:R-:W-:-:S04]  /*65e0*/  ISETP.GT.AND P0, PT, R4, 0x31, PT ;  /* 0x000000310400780c */ /* 0x000fc80003f04270 */
[----:B------:R-:W-:-:S13]  /*65f0*/  ISETP.GT.AND P1, PT, R3, RZ, P0 ;  /* 0x000000ff0300720c */ /* 0x000fda0000724270 */
[----:B------:R-:W-:Y:S01]  /*6600*/  @P1 STG.E.U16 desc[UR38][R10.64+0x62], R81 ;  /* 0x000062510a001986 */ /* 0x000fe2000c101526 */
[----:B------:R-:W-:-:S13]  /*6610*/  ISETP.GT.AND P1, PT, R3, 0x8, P3 ;  /* 0x000000080300780c */ /* 0x000fda0001f24270 */
[----:B------:R-:W-:Y:S01]  /*6620*/  @P1 STG.E.U16 desc[UR38][R8.64+0x60], R82 ;  /* 0x0000605208001986 */ /* 0x000fe2000c101526 */
[----:B------:R-:W-:-:S13]  /*6630*/  ISETP.GT.AND P1, PT, R3, 0x8, P0 ;  /* 0x000000080300780c */ /* 0x000fda0000724270 */
[----:B------:R-:W-:Y:S01]  /*6640*/  @P1 STG.E.U16 desc[UR38][R8.64+0x62], R83 ;  /* 0x0000625308001986 */ /* 0x000fe2000c101526 */
[----:B------:R-:W-:-:S05]  /*6650*/  IADD3 R14, P1, R23, R8, RZ ;  /* 0x00000008170e7210 */ /* 0x000fca0007f3e0ff */
[----:B------:R-:W-:Y:S01]  /*6660*/  IMAD.X R15, R13, 0x1, R9, P1 ;  /* 0x000000010d0f7824 */ /* 0x000fe200008e0609 */
[----:B------:R-:W-:-:S13]  /*6670*/  ISETP.GT.AND P1, PT, R3, RZ, P2 ;  /* 0x000000ff0300720c */ /* 0x000fda0001724270 */
[----:B------:R-:W-:Y:S01]  /*6680*/  @P1 STG.E.U16 desc[UR38][R10.64+0x70], R84 ;  /* 0x000070540a001986 */ /* 0x000fe2000c101526 */
[----:B------:R-:W-:-:S05]  /*6690*/  IADD3 R20, P1, R23, R8, RZ ;  /* 0x0000000817147210 */ /* 0x000fca0007f3e0ff */
[----:B------:R-:W-:Y:S01]  /*66a0*/  IMAD.X R21, R13, 0x1, R9, P1 ;  /* 0x000000010d157824 */ /* 0x000fe200008e0609 */
[----:B------:R-:W-:-:S05]  /*66b0*/  IADD3 R12, P1, R23, R10, RZ ;  /* 0x0000000a170c7210 */ /* 0x000fca0007f3e0ff */
[----:B------:R-:W-:Y:S01]  /*66c0*/  IMAD.X R13, R13, 0x1, R11, P1 ;  /* 0x000000010d0d7824 */ /* 0x000fe200008e060b */
[----:B------:R-:W-:-:S04]  /*66d0*/  ISETP.GT.AND P1, PT, R4, 0x39, PT ;  /* 0x000000390400780c */ /* 0x000fc80003f24270 */
[----:B------:R-:W-:-:S13]  /*66e0*/  ISETP.GT.AND P5, PT, R3, RZ, P1 ;  /* 0x000000ff0300720c */ /* 0x000fda0000fa4270 */
[----:B------:R-:W-:Y:S01]  /*66f0*/  @P5 STG.E.U16 desc[UR38][R10.64+0x72], R85 ;  /* 0x000072550a005986 */ /* 0x000fe2000c101526 */
[----:B------:R-:W-:-:S13]  /*6700*/  ISETP.GT.AND P5, PT, R3, 0x8, P2 ;  /* 0x000000080300780c */ /* 0x000fda00017a4270 */
[----:B------:R-:W-:Y:S01]  /*6710*/  @P5 STG.E.U16 desc[UR38][R8.64+0x70], R86 ;  /* 0x0000705608005986 */ /* 0x000fe2000c101526 */
[----:B------:R-:W-:-:S13]  /*6720*/  ISETP.GT.AND P5, PT, R3, 0x8, P1 ;  /* 0x000000080300780c */ /* 0x000fda0000fa4270 */
[----:B------:R0:W-:Y:S01]  /*6730*/  @P5 STG.E.U16 desc[UR38][R8.64+0x72], R87 ;  /* 0x0000725708005986 */ /* 0x0001e2000c101526 */
[C---:B------:R-:W-:Y:S02]  /*6740*/  ISETP.GT.AND P5, PT, R3.reuse, 0x80, P6 ;  /* 0x000000800300780c */ /* 0x040fe400037a4270 */
[----:B------:R-:W-:-:S11]  /*6750*/  ISETP.GT.AND P6, PT, R3, 0x88, P6 ;  /* 0x000000880300780c */ /* 0x000fd600037c4270 */
[----:B------:R-:W-:Y:S01]  /*6760*/  @P5 STG.E.U16 desc[UR38][R12.64], R24 ;  /* 0x000000180c005986 */ /* 0x000fe2000c101526 */
[----:B------:R-:W-:-:S04]  /*6770*/  ISETP.GT.AND P5, PT, R4, 0x1, PT ;  /* 0x000000010400780c */ /* 0x000fc80003fa4270 */
[----:B------:R-:W-:-:S13]  /*6780*/  ISETP.GT.AND P5, PT, R3, 0x80, P5 ;  /* 0x000000800300780c */ /* 0x000fda0002fa4270 */
[----:B0-----:R-:W-:Y:S02]  /*6790*/  @P5 IMAD.MOV.U32 R8, RZ, RZ, R12 ;  /* 0x000000ffff085224 */ /* 0x001fe400078e000c */
[----:B------:R-:W-:-:S05]  /*67a0*/  @P5 IMAD.MOV.U32 R9, RZ, RZ, R13 ;  /* 0x000000ffff095224 */ /* 0x000fca00078e000d */
[----:B------:R0:W-:Y:S01]  /*67b0*/  @P5 STG.E.U16 desc[UR38][R8.64+0x2], R25 ;  /* 0x0000021908005986 */ /* 0x0001e2000c101526 */
[----:B------:R-:W-:-:S03]  /*67c0*/  ISETP.NE.AND P5, PT, R5, RZ, PT ;  /* 0x000000ff0500720c */ /* 0x000fc60003fa5270 */
[----:B------:R-:W-:Y:S01]  /*67d0*/  @P6 STG.E.U16 desc[UR38][R14.64], R26 ;  /* 0x0000001a0e006986 */ /* 0x000fe2000c101526 */
[----:B------:R-:W-:-:S04]  /*67e0*/  ISETP.GT.AND P6, PT, R4, 0x1, PT ;  /* 0x000000010400780c */ /* 0x000fc80003fc4270 */
[----:B------:R-:W-:-:S13]  /*67f0*/  ISETP.GT.AND P6, PT, R3, 0x88, P6 ;  /* 0x000000880300780c */ /* 0x000fda00037c4270 */
[----:B------:R-:W-:Y:S01]  /*6800*/  @P6 STG.E.U16 desc[UR38][R20.64+0x2], R27 ;  /* 0x0000021b14006986 */ /* 0x000fe2000c101526 */
[----:B------:R-:W-:-:S04]  /*6810*/  ISETP.GT.AND P6, PT, R4, 0x8, PT ;  /* 0x000000080400780c */ /* 0x000fc80003fc4270 */
[----:B------:R-:W-:-:S13]  /*6820*/  ISETP.GT.AND P6, PT, R3, 0x80, P6 ;  /* 0x000000800300780c */ /* 0x000fda00037c4270 */
[----:B0-----:R-:W-:Y:S02]  /*6830*/  @P6 IMAD.MOV.U32 R8, RZ, RZ, R12 ;  /* 0x000000ffff086224 */ /* 0x001fe400078e000c */
[----:B------:R-:W-:-:S05]  /*6840*/  @P6 IMAD.MOV.U32 R9, RZ, RZ, R13 ;  /* 0x000000ffff096224 */ /* 0x000fca00078e000d */
[----:B------:R0:W-:Y:S01]  /*6850*/  @P6 STG.E.U16 desc[UR38][R8.64+0x10], R28 ;  /* 0x0000101c08006986 */ /* 0x0001e2000c101526 */
[----:B------:R-:W-:-:S04]  /*6860*/  ISETP.GT.AND P6, PT, R4, 0x9, PT ;  /* 0x000000090400780c */ /* 0x000fc80003fc4270 */
[----:B------:R-:W-:-:S13]  /*6870*/  ISETP.GT.AND P6, PT, R3, 0x80, P6 ;  /* 0x000000800300780c */ /* 0x000fda00037c4270 */
[----:B0-----:R-:W-:Y:S02]  /*6880*/  @P6 IMAD.MOV.U32 R8, RZ, RZ, R12 ;  /* 0x000000ffff086224 */ /* 0x001fe400078e000c */
[----:B------:R-:W-:-:S05]  /*6890*/  @P6 IMAD.MOV.U32 R9, RZ, RZ, R13 ;  /* 0x000000ffff096224 */ /* 0x000fca00078e000d */
[----:B------:R0:W-:Y:S01]  /*68a0*/  @P6 STG.E.U16 desc[UR38][R8.64+0x12], R29 ;  /* 0x0000121d08006986 */ /* 0x0001e2000c101526 */
[----:B------:R-:W-:-:S04]  /*68b0*/  ISETP.GT.AND P6, PT, R4, 0x8, PT ;  /* 0x000000080400780c */ /* 0x000fc80003fc4270 */
[----:B------:R-:W-:-:S13]  /*68c0*/  ISETP.GT.AND P6, PT, R3, 0x88, P6 ;  /* 0x000000880300780c */ /* 0x000fda00037c4270 */
        /* <DEDUP_REMOVED lines=45> */
[----:B------:R-:W-:Y:S01]  /*6ba0*/  @P6 STG.E.U16 desc[UR38][R8.64+0x42], R41 ;  /* 0x0000422908006986 */ /* 0x000fe2000c101526 */
[----:B------:R-:W-:-:S04]  /*6bb0*/  ISETP.GT.AND P6, PT, R4, 0x20, PT ;  /* 0x000000200400780c */ /* 0x000fc80003fc4270 */
[----:B------:R-:W-:-:S13]  /*6bc0*/  ISETP.GT.AND P6, PT, R3, 0x88, P6 ;  /* 0x000000880300780c */ /* 0x000fda00037c4270 */
[----:B------:R-:W-:Y:S01]  /*6bd0*/  @P6 STG.E.U16 desc[UR38][R6.64+0x40], R42 ;  /* 0x0000402a06006986 */ /* 0x000fe2000c101526 */
[----:B------:R-:W-:-:S04]  /*6be0*/  ISETP.GT.AND P6, PT, R4, 0x21, PT ;  /* 0x000000210400780c */ /* 0x000fc80003fc4270 */
[----:B------:R-:W-:-:S13]  /*6bf0*/  ISETP.GT.AND P6, PT, R3, 0x88, P6 ;  /* 0x000000880300780c */ /* 0x000fda00037c4270 */
[----:B------:R-:W-:Y:S02]  /*6c00*/  @P6 IMAD.MOV.U32 R4, RZ, RZ, R6 ;  /* 0x000000ffff046224 */ /* 0x000fe400078e0006 */
[----:B------:R-:W-:-:S05]  /*6c10*/  @P6 IMAD.MOV.U32 R5, RZ, RZ, R7 ;  /* 0x000000ffff056224 */ /* 0x000fca00078e0007 */
[----:B------:R0:W-:Y:S01]  /*6c20*/  @P6 STG.E.U16 desc[UR38][R4.64+0x42], R43 ;  /* 0x0000422b04006986 */ /* 0x0001e2000c101526 */
[C---:B------:R-:W-:Y:S02]  /*6c30*/  ISETP.GT.AND P6, PT, R3.reuse, 0x80, P5 ;  /* 0x000000800300780c */ /* 0x040fe40002fc4270 */
[----:B------:R-:W-:-:S11]  /*6c40*/  ISETP.GT.AND P5, PT, R3, 0x88, P5 ;  /* 0x000000880300780c */ /* 0x000fd60002fa4270 */
[----:B0-----:R-:W-:Y:S02]  /*6c50*/  @P6 IMAD.MOV.U32 R4, RZ, RZ, R12 ;  /* 0x000000ffff046224 */ /* 0x001fe400078e000c */
[----:B------:R-:W-:-:S05]  /*6c60*/  @P6 IMAD.MOV.U32 R5, RZ, RZ, R13 ;  /* 0x000000ffff056224 */ /* 0x000fca00078e000d */
[----:B------:R0:W-:Y:S01]  /*6c70*/  @P6 STG.E.U16 desc[UR38][R4.64+0x50], R44 ;  /* 0x0000502c04006986 */ /* 0x0001e2000c101526 */
[C---:B------:R-:W-:Y:S02]  /*6c80*/  ISETP.GT.AND P6, PT, R3.reuse, 0x80, P4 ;  /* 0x000000800300780c */ /* 0x040fe400027c4270 */
[----:B------:R-:W-:-:S11]  /*6c90*/  ISETP.GT.AND P4, PT, R3, 0x88, P4 ;  /* 0x000000880300780c */ /* 0x000fd60002784270 */
[----:B0-----:R-:W-:Y:S02]  /*6ca0*/  @P6 IMAD.MOV.U32 R4, RZ, RZ, R12 ;  /* 0x000000ffff046224 */ /* 0x001fe400078e000c */
[----:B------:R-:W-:-:S05]  /*6cb0*/  @P6 IMAD.MOV.U32 R5, RZ, RZ, R13 ;  /* 0x000000ffff056224 */ /* 0x000fca00078e000d */
[----:B------:R0:W-:Y:S02]  /*6cc0*/  @P6 STG.E.U16 desc[UR38][R4.64+0x52], R45 ;  /* 0x0000522d04006986 */ /* 0x0001e4000c101526 */
[----:B0-----:R-:W-:Y:S02]  /*6cd0*/  @P5 IMAD.MOV.U32 R4, RZ, RZ, R6 ;  /* 0x000000ffff045224 */ /* 0x001fe400078e0006 */
[----:B------:R-:W-:-:S05]  /*6ce0*/  @P5 IMAD.MOV.U32 R5, RZ, RZ, R7 ;  /* 0x000000ffff055224 */ /* 0x000fca00078e0007 */
[----:B------:R0:W-:Y:S01]  /*6cf0*/  @P5 STG.E.U16 desc[UR38][R4.64+0x50], R46 ;  /* 0x0000502e04005986 */ /* 0x0001e2000c101526 */
[C---:B------:R-:W-:Y:S02]  /*6d00*/  ISETP.GT.AND P5, PT, R3.reuse, 0x80, P3 ;  /* 0x000000800300780c */ /* 0x040fe40001fa4270 */
[----:B------:R-:W-:Y:S01]  /*6d10*/  ISETP.GT.AND P3, PT, R3, 0x88, P3 ;  /* 0x000000880300780c */ /* 0x000fe20001f64270 */
        /* <DEDUP_REMOVED lines=17> */
[----:B------:R0:W-:Y:S02]  /*6e30*/  @P3 STG.E.U16 desc[UR38][R4.64+0x60], R50 ;  /* 0x0000603204003986 */ /* 0x0001e4000c101526 */
[----:B0-----:R-:W-:Y:S02]  /*6e40*/  @P0 IMAD.MOV.U32 R4, RZ, RZ, R6 ;  /* 0x000000ffff040224 */ /* 0x001fe400078e0006 */
[----:B------:R-:W-:-:S05]  /*6e50*/  @P0 IMAD.MOV.U32 R5, RZ, RZ, R7 ;  /* 0x000000ffff050224 */ /* 0x000fca00078e0007 */
[----:B------:R0:W-:Y:S02]  /*6e60*/  @P0 STG.E.U16 desc[UR38][R4.64+0x62], R51 ;  /* 0x0000623304000986 */ /* 0x0001e4000c101526 */
[----:B0-----:R-:W-:Y:S02]  /*6e70*/  @P5 IMAD.MOV.U32 R4, RZ, RZ, R12 ;  /* 0x000000ffff045224 */ /* 0x001fe400078e000c */
[----:B------:R-:W-:-:S05]  /*6e80*/  @P5 IMAD.MOV.U32 R5, RZ, RZ, R13 ;  /* 0x000000ffff055224 */ /* 0x000fca00078e000d */
[----:B------:R0:W-:Y:S04]  /*6e90*/  @P5 STG.E.U16 desc[UR38][R4.64+0x70], R52 ;  /* 0x0000703404005986 */ /* 0x0001e8000c101526 */
[----:B------:R1:W-:Y:S01]  /*6ea0*/  @P4 STG.E.U16 desc[UR38][R12.64+0x72], R53 ;  /* 0x000072350c004986 */ /* 0x0003e2000c101526 */
[----:B0-----:R-:W-:Y:S02]  /*6eb0*/  @P2 IMAD.MOV.U32 R4, RZ, RZ, R6 ;  /* 0x000000ffff042224 */ /* 0x001fe400078e0006 */
[----:B------:R-:W-:-:S05]  /*6ec0*/  @P2 IMAD.MOV.U32 R5, RZ, RZ, R7 ;  /* 0x000000ffff052224 */ /* 0x000fca00078e0007 */
[----:B------:R1:W-:Y:S04]  /*6ed0*/  @P2 STG.E.U16 desc[UR38][R4.64+0x70], R54 ;  /* 0x0000703604002986 */ /* 0x0003e8000c101526 */
[----:B------:R1:W-:Y:S02]  /*6ee0*/  @P1 STG.E.U16 desc[UR38][R6.64+0x72], R55 ;  /* 0x0000723706001986 */ /* 0x0003e4000c101526 */
.L_x_157:
[----:B------:R-:W-:Y:S05]  /*6ef0*/  BSYNC B0 ;  /* 0x0000000000007941 */ /* 0x000fea0003800000 */
.L_x_33:
[----:B------:R-:W-:Y:S01]  /*6f00*/  IADD3 R16, P0, R16, UR36, RZ ;  /* 0x0000002410107c10 */ /* 0x000fe2000ff1e0ff */
[----:B------:R-:W-:Y:S01]  /*6f10*/  ULDC.64 UR4, c[0x0][0x650] ;  /* 0x0001940000047ab9 */ /* 0x000fe20000000a00 */
[----:B------:R-:W-:Y:S01]  /*6f20*/  PRMT R3, RZ, 0x7610, R3 ;  /* 0x00007610ff037816 */ /* 0x000fe20000000003 */
[----:B------:R-:W-:Y:S01]  /*6f30*/  IMAD.MOV.U32 R102, RZ, RZ, -0x1 ;  /* 0xffffffffff667424 */ /* 0x000fe200078e00ff */
[----:B------:R-:W-:Y:S01]  /*6f40*/  IADD3.X R17, R17, UR42, RZ, P0, !PT ;  /* 0x0000002a11117c10 */ /* 0x000fe200087fe4ff */
[----:B------:R-:W-:Y:S01]  /*6f50*/  IMAD.MOV.U32 R23, RZ, RZ, -0x1 ;  /* 0xffffffffff177424 */ /* 0x000fe200078e00ff */
[----:B------:R-:W-:-:S04]  /*6f60*/  ISETP.GE.U32.AND P0, PT, R16, UR4, PT ;  /* 0x0000000410007c0c */ /* 0x000fc8000bf06070 */
[----:B------:R-:W-:-:S13]  /*6f70*/  ISETP.GE.U32.AND.EX P0, PT, R17, UR5, PT, P0 ;  /* 0x0000000511007c0c */ /* 0x000fda000bf06100 */
[----:B------:R-:W-:Y:S05]  /*6f80*/  @P0 BRA `(.L_x_158) ;  /* 0x0000000400500947 */ /* 0x000fea0003800000 */
[----:B0-----:R-:W0:Y:S01]  /*6f90*/  LDC.64 R10, c[0x0][0x628] ;  /* 0x00018a00ff0a7b82 */ /* 0x001e220000000a00 */
[----:B-1----:R-:W1:Y:S01]  /*6fa0*/  S2R R12, SR_CTAID.X ;  /* 0x00000000000c7919 */ /* 0x002e620000002500 */
[----:B----4-:R-:W-:Y:S02]  /*6fb0*/  IMAD.MOV.U32 R8, RZ, RZ, R16 ;  /* 0x000000ffff087224 */ /* 0x010fe400078e0010 */
[----:B------:R-:W-:Y:S01]  /*6fc0*/  IMAD.MOV.U32 R9, RZ, RZ, R17 ;  /* 0x000000ffff097224 */ /* 0x000fe200078e0011 */
[----:B------:R-:W4:Y:S03]  /*6fd0*/  S2R R20, SR_CTAID.Y ;  /* 0x0000000000147919 */ /* 0x000f260000002600 */
[----:B------:R-:W1:Y:S08]  /*6fe0*/  LDC R0, c[0x0][0x630] ;  /* 0x00018c00ff007b82 */ /* 0x000e700000000800 */
[----:B------:R-:W1:Y:S01]  /*6ff0*/  LDC.64 R14, c[0x0][0x620] ;  /* 0x00018800ff0e7b82 */ /* 0x000e620000000a00 */
[----:B0-----:R-:W-:-:S04]  /*7000*/  ISETP.NE.U32.AND P0, PT, R10, RZ, PT ;  /* 0x000000ff0a00720c */ /* 0x001fc80003f05070 */
[----:B------:R-:W-:-:S13]  /*7010*/  ISETP.NE.AND.EX P0, PT, R11, RZ, PT, P0 ;  /* 0x000000ff0b00720c */ /* 0x000fda0003f05300 */
[----:B-1--4-:R-:W-:Y:S05]  /*7020*/  @!P0 BRA `(.L_x_159) ;  /* 0x0000000000288947 */ /* 0x012fea0003800000 */
        /* <DEDUP_REMOVED lines=10> */
.L_x_159:
[-CC-:B------:R-:W-:Y:S01]  /*70d0*/  SHF.R.U64 R23, R8, R0.reuse, R9.reuse ;  /* 0x0000000008177219 */ /* 0x180fe20000001209 */
[----:B------:R-:W0:Y:S01]  /*70e0*/  LDC.64 R26, c[0x0][0x640] ;  /* 0x00019000ff1a7b82 */ /* 0x000e220000000a00 */
[----:B------:R-:W-:Y:S01]  /*70f0*/  SHF.R.U32.HI R0, RZ, R0, R9 ;  /* 0x00000000ff007219 */ /* 0x000fe20000011609 */
[----:B------:R-:W-:Y:S01]  /*7100*/  ULDC UR4, c[0x0][0x150] ;  /* 0x0000540000047ab9 */ /* 0x000fe20000000800 */
[----:B------:R-:W-:Y:S02]  /*7110*/  IADD3 R3, P0, RZ, -R23, RZ ;  /* 0x80000017ff037210 */ /* 0x000fe40007f1e0ff */
[----:B------:R-:W-:-:S03]  /*7120*/  I2FP.F32.U32 R7, R12 ;  /* 0x0000000c00077245 */ /* 0x000fc60000201000 */
[----:B------:R-:W1:Y:S01]  /*7130*/  LDC R6, c[0x0][0x618] ;  /* 0x00018600ff067b82 */ /* 0x000e620000000800 */
[----:B------:R-:W-:Y:S02]  /*7140*/  IMAD.X R5, RZ, RZ, ~R0, P0 ;  /* 0x000000ffff057224 */ /* 0x000fe400000e0e00 */
[----:B------:R-:W-:Y:S01]  /*7150*/  FMUL R7, R7, UR4 ;  /* 0x0000000407077c20 */ /* 0x000fe20008400000 */
[----:B------:R-:W-:Y:S01]  /*7160*/  ULDC UR4, c[0x0][0x154] ;  /* 0x0000550000047ab9 */ /* 0x000fe20000000800 */
[-C--:B------:R-:W-:Y:S02]  /*7170*/  IMAD R0, R5, R14.reuse, RZ ;  /* 0x0000000e05007224 */ /* 0x080fe400078e02ff */
[C---:B------:R-:W-:Y:S01]  /*7180*/  IMAD.WIDE.U32 R4, R3.reuse, R14, R16 ;  /* 0x0000000e03047225 */ /* 0x040fe200078e0010 */
[----:B------:R-:W4:Y:S01]  /*7190*/  LDC R8, c[0x0][0x608] ;  /* 0x00018200ff087b82 */ /* 0x000f220000000800 */
[----:B------:R-:W2:Y:S02]  /*71a0*/  F2I.U32.TRUNC.NTZ R7, R7 ;  /* 0x0000000700077305 */ /* 0x000ea4000020f000 */
[----:B------:R-:W-:Y:S01]  /*71b0*/  IMAD R3, R3, R15, R0 ;  /* 0x0000000f03037224 */ /* 0x000fe200078e0200 */
[----:B------:R-:W-:-:S03]  /*71c0*/  I2FP.F32.U32 R0, R20 ;  /* 0x0000001400007245 */ /* 0x000fc60000201000 */
[----:B------:R-:W-:Y:S01]  /*71d0*/  IMAD.IADD R3, R5, 0x1, R3 ;  /* 0x0000000105037824 */ /* 0x000fe200078e0203 */
[----:B------:R-:W3:Y:S01]  /*71e0*/  LDC R11, c[0x0][0x658] ;  /* 0x00019600ff0b7b82 */ /* 0x000ee20000000800 */
[----:B0-----:R-:W-:-:S04]  /*71f0*/  ISETP.NE.U32.AND P0, PT, R26, RZ, PT ;  /* 0x000000ff1a00720c */ /* 0x001fc80003f05070 */
[----:B------:R-:W-:-:S03]  /*7200*/  ISETP.NE.AND.EX P0, PT, R27, RZ, PT, P0 ;  /* 0x000000ff1b00720c */ /* 0x000fc60003f05300 */
[----:B------:R-:W0:Y:S01]  /*7210*/  LDC R9, c[0x0][0x144] ;  /* 0x00005100ff097b82 */ /* 0x000e220000000800 */
[-C--:B-1----:R-:W-:Y:S01]  /*7220*/  SHF.R.U64 R10, R4, R6.reuse, R3 ;  /* 0x00000006040a7219 */ /* 0x082fe20000001203 */
[----:B--2---:R-:W-:Y:S01]  /*7230*/  IMAD.MOV R7, RZ, RZ, -R7 ;  /* 0x000000ffff077224 */ /* 0x004fe200078e0a07 */
[----:B------:R-:W-:Y:S01]  /*7240*/  SHF.R.U32.HI R3, RZ, R6, R3 ;  /* 0x00000006ff037219 */ /* 0x000fe20000011603 */
[----:B------:R-:W-:-:S04]  /*7250*/  FMUL R6, R0, UR4 ;  /* 0x0000000400067c20 */ /* 0x000fc80008400000 */
[----:B------:R-:W1:Y:S01]  /*7260*/  LDC R21, c[0x0][0x148] ;  /* 0x00005200ff157b82 */ /* 0x000e620000000800 */
[----:B------:R2:W0:Y:S01]  /*7270*/  F2I.U32.TRUNC.NTZ R14, R6 ;  /* 0x00000006000e7305 */ /* 0x000422000020f000 */
[-CC-:B----4-:R-:W-:Y:S02]  /*7280*/  SHF.R.U64 R13, R10, R8.reuse, R3.reuse ;  /* 0x000000080a0d7219 */ /* 0x190fe40000001203 */
[----:B------:R-:W-:-:S04]  /*7290*/  SHF.R.U32.HI R0, RZ, R8, R3 ;  /* 0x00000008ff007219 */ /* 0x000fc80000011603 */
[----:B------:R-:W4:Y:S01]  /*72a0*/  LDC R24, c[0x0][0x600] ;  /* 0x00018000ff187b82 */ /* 0x000f220000000800 */
[-CC-:B---3--:R-:W-:Y:S02]  /*72b0*/  SHF.R.U64 R15, R13, R11.reuse, R0.reuse ;  /* 0x0000000b0d0f7219 */ /* 0x188fe40000001200 */
[----:B------:R-:W-:-:S03]  /*72c0*/  SHF.R.U32.HI R5, RZ, R11, R0 ;  /* 0x0000000bff057219 */ /* 0x000fc60000011600 */
[----:B------:R-:W-:Y:S02]  /*72d0*/  IMAD.MOV.U32 R4, RZ, RZ, R15 ;  /* 0x000000ffff047224 */ /* 0x000fe400078e000f */
[----:B------:R-:W3:Y:S01]  /*72e0*/  LDC R28, c[0x0][0x648] ;  /* 0x00019200ff1c7b82 */ /* 0x000ee20000000800 */
[----:B0-----:R-:W-:-:S07]  /*72f0*/  IMAD R25, R9, R7, R12 ;  /* 0x0000000709197224 */ /* 0x001fce00078e020c */
[----:B------:R-:W0:Y:S08]  /*7300*/  LDC R29, c[0x0][0x638] ;  /* 0x00018e00ff1d7b82 */ /* 0x000e300000000800 */
[----:B------:R-:W0:Y:S01]  /*7310*/  LDC R30, c[0x0][0x610] ;  /* 0x00018400ff1e7b82 */ /* 0x000e220000000800 */
[----:B-12-4-:R-:W-:Y:S05]  /*7320*/  @!P0 BRA `(.L_x_160) ;  /* 0x0000000000288947 */ /* 0x016fea0003800000 */
[----:B------:R-:W1:Y:S02]  /*7330*/  LDC R0, c[0x0][0x64c] ;  /* 0x00019300ff007b82 */ /* 0x000e640000000800 */
[----:B-1----:R-:W-:-:S05]  /*7340*/  IADD3 R3, P0, R15, R0, RZ ;  /* 0x000000000f037210 */ /* 0x002fca0007f1e0ff */
        /* <DEDUP_REMOVED lines=8> */
.L_x_160:
[----:B------:R-:W-:Y:S01]  /*73d0*/  ISETP.NE.AND P0, PT, R2, 0x1, PT ;  /* 0x000000010200780c */ /* 0x000fe20003f05270 */
[----:B------:R-:W-:Y:S01]  /*73e0*/  IMAD.MOV R14, RZ, RZ, -R14 ;  /* 0x000000ffff0e7224 */ /* 0x000fe200078e0a0e */
[----:B---3--:R-:W-:Y:S01]  /*73f0*/  SHF.R.U64 R0, R4, R28, R5 ;  /* 0x0000001c04007219 */ /* 0x008fe20000001205 */
[----:B------:R-:W-:Y:S01]  /*7400*/  VIADD R5, R24, 0xffffffff ;  /* 0xffffffff18057836 */ /* 0x000fe20000000000 */
[----:B------:R-:W-:-:S03]  /*7410*/  LOP3.LUT R3, R13, R100, RZ, 0xc0, !PT ;  /* 0x000000640d037212 */ /* 0x000fc600078ec0ff */
[----:B------:R-:W-:Y:S01]  /*7420*/  IMAD.MOV R4, RZ, RZ, -R0 ;  /* 0x000000ffff047224 */ /* 0x000fe200078e0a00 */
[----:B------:R-:W-:Y:S01]  /*7430*/  LOP3.LUT R10, R10, R5, RZ, 0xc0, !PT ;  /* 0x000000050a0a7212 */ /* 0x000fe200078ec0ff */
[----:B------:R-:W-:Y:S02]  /*7440*/  IMAD R0, R96, R0, R3 ;  /* 0x0000000060007224 */ /* 0x000fe400078e0203 */
[----:B0-----:R-:W-:Y:S02]  /*7450*/  IMAD R3, R4, R29, R15 ;  /* 0x0000001d04037224 */ /* 0x001fe400078e020f */
[----:B------:R-:W-:Y:S02]  /*7460*/  @P0 IMAD R25, R21, R14, R20 ;  /* 0x0000000e15190224 */ /* 0x000fe400078e0214 */
[----:B------:R-:W-:Y:S02]  /*7470*/  IMAD R5, R3, R24, R10 ;  /* 0x0000001803057224 */ /* 0x000fe400078e020a */
[----:B------:R-:W-:-:S02]  /*7480*/  IMAD R0, R0, R30, R25 ;  /* 0x0000001e00007224 */ /* 0x000fc400078e0219 */
[----:B------:R-:W-:-:S03]  /*7490*/  IMAD.MOV.U32 R4, RZ, RZ, 0x1 ;  /* 0x00000001ff047424 */ /* 0x000fc600078e00ff */
[----:B------:R-:W-:Y:S02]  /*74a0*/  SEL R102, R5, R0, !P0 ;  /* 0x0000000005667207 */ /* 0x000fe40004000000 */
[----:B------:R-:W-:Y:S02]  /*74b0*/  PRMT R3, R4, 0x7610, R3 ;  /* 0x0000761004037816 */ /* 0x000fe40000000003 */
[----:B------:R-:W-:-:S07]  /*74c0*/  SEL R0, R0, R5, !P0 ;  /* 0x0000000500007207 */ /* 0x000fce0004000000 */
.L_x_158:
[----:B------:R-:W-:Y:S01]  /*74d0*/  LOP3.LUT P0, RZ, R3, 0xff, RZ, 0xc0, !PT ;  /* 0x000000ff03ff7812 */ /* 0x000fe2000780c0ff */
[----:B------:R-:W-:-:S12]  /*74e0*/  IMAD.MOV.U32 R109, RZ, RZ, R0 ;  /* 0x000000ffff6d7224 */ /* 0x000fd800078e0000 */
[----:B------:R-:W-:Y:S05]  /*74f0*/  @P0 BRA `(.L_x_161) ;  /* 0xffffffa0002c0947 */ /* 0x000fea000383ffff */
[----:B------:R-:W-:Y:S05]  /*7500*/  EXIT ;  /* 0x000000000000794d */ /* 0x000fea0003800000 */
.L_x_8:
        /* <DEDUP_REMOVED lines=26> */
.L_x_163:
[----:B------:R-:W0:Y:S01]  /*76b0*/  LDC.64 R32, c[0x0][0x640] ;  /* 0x00019000ff207b82 */ /* 0x000e220000000a00 */
[-CC-:B------:R-:W-:Y:S01]  /*76c0*/  SHF.R.U64 R22, R14, R8.reuse, R15.reuse ;  /* 0x000000080e167219 */ /* 0x180fe2000000120f */
[----:B------:R-:W-:Y:S01]  /*76d0*/  IMAD.MOV.U32 R25, RZ, RZ, 0x1 ;  /* 0x00000001ff197424 */ /* 0x000fe200078e00ff */
[----:B------:R-:W-:Y:S02]  /*76e0*/  SHF.R.U32.HI R7, RZ, R8, R15 ;  /* 0x00000008ff077219 */ /* 0x000fe4000001160f */
[----:B------:R-:W-:-:S03]  /*76f0*/  IADD3 R13, P0, RZ, -R22, RZ ;  /* 0x80000016ff0d7210 */ /* 0x000fc60007f1e0ff */
[----:B------:R-:W1:Y:S02]  /*7700*/  LDC R12, c[0x0][0x618] ;  /* 0x00018600ff0c7b82 */ /* 0x000e640000000800 */
[----:B------:R-:W-:Y:S02]  /*7710*/  IMAD.X R7, RZ, RZ, ~R7, P0 ;  /* 0x000000ffff077224 */ /* 0x000fe400000e0e07 */
[----:B------:R-:W-:-:S04]  /*7720*/  IMAD.WIDE.U32 R10, R13, R26, R16 ;  /* 0x0000001a0d0a7225 */ /* 0x000fc800078e0010 */
[----:B------:R-:W2:Y:S01]  /*7730*/  LDC R14, c[0x0][0x608] ;  /* 0x00018200ff0e7b82 */ /* 0x000ea20000000800 */
[----:B------:R-:W-:-:S04]  /*7740*/  IMAD R8, R7, R26, RZ ;  /* 0x0000001a07087224 */ /* 0x000fc800078e02ff */
[----:B------:R-:W-:-:S03]  /*7750*/  IMAD R7, R13, R27, R8 ;  /* 0x0000001b0d077224 */ /* 0x000fc600078e0208 */
[----:B------:R-:W3:Y:S01]  /*7760*/  LDC R30, c[0x0][0x658] ;  /* 0x00019600ff1e7b82 */ /* 0x000ee20000000800 */
[----:B------:R-:W-:Y:S01]  /*7770*/  IMAD.IADD R7, R11, 0x1, R7 ;  /* 0x000000010b077824 */ /* 0x000fe200078e0207 */
[----:B0-----:R-:W-:Y:S01]  /*7780*/  ISETP.NE.U32.AND P0, PT, R32, RZ, PT ;  /* 0x000000ff2000720c */ /* 0x001fe20003f05070 */
[----:B------:R-:W-:-:S03]  /*7790*/  IMAD.MOV.U32 R11, RZ, RZ, -0x1 ;  /* 0xffffffffff0b7424 */ /* 0x000fc600078e00ff */
        /* <DEDUP_REMOVED lines=8> */
[-C--:B---3--:R-:W-:Y:S02]  /*7820*/  SHF.L.U32 R10, R11, R30.reuse, RZ ;  /* 0x0000001e0b0a7219 */ /* 0x088fe400000006ff */
[--C-:B------:R-:W-:Y:S02]  /*7830*/  SHF.R.U64 R28, R26, R30, R7.reuse ;  /* 0x0000001e1a1c7219 */ /* 0x100fe40000001207 */
[----:B------:R-:W-:Y:S02]  /*7840*/  LOP3.LUT R27, RZ, R10, RZ, 0x33, !PT ;  /* 0x0000000aff1b7212 */ /* 0x000fe400078e33ff */
[----:B------:R-:W-:Y:S01]  /*7850*/  SHF.R.U32.HI R11, RZ, R30, R7 ;  /* 0x0000001eff0b7219 */ /* 0x000fe20000011607 */
[----:B------:R-:W3:Y:S01]  /*7860*/  LDC R29, c[0x0][0x610] ;  /* 0x00018400ff1d7b82 */ /* 0x000ee20000000800 */
[----:B------:R-:W-:Y:S01]  /*7870*/  IMAD.MOV.U32 R10, RZ, RZ, R28 ;  /* 0x000000ffff0a7224 */ /* 0x000fe200078e001c */
[----:B------:R-:W-:Y:S06]  /*7880*/  @!P0 BRA `(.L_x_164) ;  /* 0x0000000000288947 */ /* 0x000fec0003800000 */
        /* <DEDUP_REMOVED lines=10> */
.L_x_164:
[----:B------:R-:W-:Y:S02]  /*7930*/  ISETP.NE.AND P0, PT, R2, 0x1, PT ;  /* 0x000000010200780c */ /* 0x000fe40003f05270 */
[----:B-1----:R-:W-:Y:S01]  /*7940*/  SHF.R.U64 R8, R10, R8, R11 ;  /* 0x000000080a087219 */ /* 0x002fe2000000120b */
[----:B0-----:R-:W-:Y:S01]  /*7950*/  VIADD R11, R21, 0xffffffff ;  /* 0xffffffff150b7836 */ /* 0x001fe20000000000 */
[----:B------:R-:W-:Y:S02]  /*7960*/  SHF.L.U32 R25, R25, R30, RZ ;  /* 0x0000001e19197219 */ /* 0x000fe400000006ff */
[----:B------:R-:W-:Y:S01]  /*7970*/  LOP3.LUT R5, R26, R27, RZ, 0xc0, !PT ;  /* 0x0000001b1a057212 */ /* 0x000fe200078ec0ff */
[----:B------:R-:W-:-:S04]  /*7980*/  IMAD.MOV R7, RZ, RZ, -R8 ;  /* 0x000000ffff077224 */ /* 0x000fc800078e0a08 */
[----:B------:R-:W-:Y:S02]  /*7990*/  IMAD R5, R25, R8, R5 ;  /* 0x0000000819057224 */ /* 0x000fe400078e0205 */
[----:B------:R-:W-:Y:S01]  /*79a0*/  @P0 IMAD R6, R9, R24, R4 ;  /* 0x0000001809060224 */ /* 0x000fe200078e0204 */
[----:B------:R-:W-:Y:S01]  /*79b0*/  LOP3.LUT R9, R20, R11, RZ, 0xc0, !PT ;  /* 0x0000000b14097212 */ /* 0x000fe200078ec0ff */
[----:B--2---:R-:W-:Y:S02]  /*79c0*/  IMAD R4, R7, R23, R28 ;  /* 0x0000001707047224 */ /* 0x004fe400078e021c */
[----:B---3--:R-:W-:Y:S02]  /*79d0*/  IMAD R6, R5, R29, R6 ;  /* 0x0000001d05067224 */ /* 0x008fe400078e0206 */
[----:B------:R-:W-:Y:S02]  /*79e0*/  IMAD R5, R4, R21, R9 ;  /* 0x0000001504057224 */ /* 0x000fe400078e0209 */
[----:B------:R-:W-:-:S02]  /*79f0*/  IMAD.MOV.U32 R8, RZ, RZ, 0x1 ;  /* 0x00000001ff087424 */ /* 0x000fc400078e00ff */
[----:B------:R-:W-:Y:S01]  /*7a00*/  IMAD.MOV.U32 R7, RZ, RZ, R22 ;  /* 0x000000ffff077224 */ /* 0x000fe200078e0016 */
[----:B------:R-:W-:Y:S02]  /*7a10*/  SEL R21, R5, R6, !P0 ;  /* 0x0000000605157207 */ /* 0x000fe40004000000 */
[----:B------:R-:W-:-:S07]  /*7a20*/  SEL R20, R6, R5, !P0 ;  /* 0x0000000506147207 */ /* 0x000fce0004000000 */
.L_x_162:
[----:B------:R-:W-:-:S08]  /*7a30*/  NOP ;  /* 0x0000000000007918 */ /* 0x000fd00000000000 */
[----:B------:R-:W0:-:S00]  /*7a40*/  USETMAXREG.DEALLOC.CTAPOOL 0x28 ;  /* 0x00000028000079c8 */ /* 0x000e0000080e0500 */
[----:B0-----:R-:W-:-:S13]  /*7a50*/  ISETP.NE.AND P0, PT, R3, RZ, PT ;  /* 0x000000ff0300720c */ /* 0x001fda0003f05270 */
[----:B------:R-:W-:Y:S05]  /*7a60*/  @P0 EXIT ;  /* 0x000000000000094d */ /* 0x000fea0003800000 */
[----:B------:R-:W-:Y:S01]  /*7a70*/  LOP3.LUT P0, RZ, R8, 0xff, RZ, 0xc0, !PT ;  /* 0x000000ff08ff7812 */ /* 0x000fe2000780c0ff */
[----:B------:R-:W-:Y:S02]  /*7a80*/  IMAD.MOV.U32 R3, RZ, RZ, 0x1 ;  /* 0x00000001ff037424 */ /* 0x000fe400078e00ff */
[----:B------:R-:W-:-:S10]  /*7a90*/  IMAD.MOV.U32 R8, RZ, RZ, RZ ;  /* 0x000000ffff087224 */ /* 0x000fd400078e00ff */
[----:B------:R-:W-:Y:S05]  /*7aa0*/  @!P0 BRA `(.L_x_165) ;  /* 0x0000000c00288947 */ /* 0x000fea0003800000 */
[----:B------:R-:W0:Y:S01]  /*7ab0*/  LDC R3, c[0x0][0x28c] ;  /* 0x0000a300ff037b82 */ /* 0x000e220000000800 */
[----:B------:R-:W1:Y:S01]  /*7ac0*/  S2R R13, SR_CgaCtaId ;  /* 0x00000000000d7919 */ /* 0x000e620000008800 */
[----:B------:R-:W-:Y:S01]  /*7ad0*/  ULDC UR5, c[0x0][0x658] ;  /* 0x0001960000057ab9 */ /* 0x000fe20000000800 */
[----:B------:R-:W-:Y:S01]  /*7ae0*/  UMOV UR6, 0xffffffff ;  /* 0xffffffff00067882 */ /* 0x000fe20000000000 */
[----:B------:R-:W-:Y:S01]  /*7af0*/  BSSY B0, `(.L_x_165) ;  /* 0x00000c5000007945 */ /* 0x000fe20003800000 */
[----:B------:R-:W-:Y:S01]  /*7b00*/  USHF.L.U32 UR6, UR6, UR5, URZ ;  /* 0x0000000506067299 */ /* 0x000fe2000800063f */
[----:B------:R-:W-:Y:S01]  /*7b10*/  IMAD.MOV.U32 R10, RZ, RZ, 0x1 ;  /* 0x00000001ff0a7424 */ /* 0x000fe200078e00ff */
[----:B------:R-:W-:Y:S01]  /*7b20*/  LOP3.LUT R9, R18, 0x2, RZ, 0xfc, !PT ;  /* 0x0000000212097812 */ /* 0x000fe200078efcff */
[----:B------:R-:W-:Y:S01]  /*7b30*/  IMAD.MOV.U32 R8, RZ, RZ, RZ ;  /* 0x000000ffff087224 */ /* 0x000fe200078e00ff */
[----:B------:R-:W-:Y:S01]  /*7b40*/  ULDC UR4, c[0x0][0x600] ;  /* 0x0001800000047ab9 */ /* 0x000fe20000000800 */
[----:B------:R-:W-:Y:S01]  /*7b50*/  UMOV UR7, 0x1 ;  /* 0x0000000100077882 */ /* 0x000fe20000000000 */
[----:B------:R-:W-:-:S02]  /*7b60*/  UIADD3 UR15, UR4, -0x1, URZ ;  /* 0xffffffff040f7890 */ /* 0x000fc4000fffe03f */
[----:B------:R-:W-:Y:S02]  /*7b70*/  USHF.L.U32 UR17, UR7, UR5, URZ ;  /* 0x0000000507117299 */ /* 0x000fe4000800063f */
[----:B------:R-:W-:Y:S01]  /*7b80*/  ULOP3.LUT UR16, URZ, UR6, URZ, 0x33, !UPT ;  /* 0x000000063f107292 */ /* 0x000fe2000f8e333f */
[----:B------:R-:W-:Y:S01]  /*7b90*/  ULDC.64 UR20, c[0x0][0x198] ;  /* 0x0000660000147ab9 */ /* 0x000fe20000000a00 */
[----:B0-----:R-:W-:-:S05]  /*7ba0*/  VIADD R3, R3, 0x1f ;  /* 0x0000001f03037836 */ /* 0x001fca0000000000 */
[----:B------:R-:W-:-:S04]  /*7bb0*/  SHF.R.S32.HI R4, RZ, 0x1f, R3 ;  /* 0x0000001fff047819 */ /* 0x000fc80000011403 */
[----:B------:R-:W-:Y:S01]  /*7bc0*/  LEA.HI R4, R4, R3, RZ, 0x5 ;  /* 0x0000000304047211 */ /* 0x000fe200078f28ff */
[C---:B-1----:R-:W-:Y:S02]  /*7bd0*/  IMAD.SHL.U32 R12, R13.reuse, 0x8, RZ ;  /* 0x000000080d0c7824 */ /* 0x042fe400078e00ff */
[----:B------:R-:W-:Y:S01]  /*7be0*/  IMAD.SHL.U32 R13, R13, 0x100, RZ ;  /* 0x000001000d0d7824 */ /* 0x000fe200078e00ff */
[----:B------:R-:W-:Y:S01]  /*7bf0*/  SHF.R.S32.HI R11, RZ, 0x5, R4 ;  /* 0x00000005ff0b7819 */ /* 0x000fe20000011404 */
[----:B------:R-:W-:Y:S01]  /*7c00*/  IMAD.MOV.U32 R3, RZ, RZ, 0x1 ;  /* 0x00000001ff037424 */ /* 0x000fe200078e00ff */
[----:B------:R-:W-:Y:S02]  /*7c10*/  LOP3.LUT R12, R12, 0x38, RZ, 0xc0, !PT ;  /* 0x000000380c0c7812 */ /* 0x000fe400078ec0ff */
[----:B------:R-:W-:Y:S01]  /*7c20*/  LOP3.LUT R13, R13, 0x700, RZ, 0xc0, !PT ;  /* 0x000007000d0d7812 */ /* 0x000fe200078ec0ff */
[----:B------:R-:W-:-:S07]  /*7c30*/  VIADD R19, R11, 0x1 ;  /* 0x000000010b137836 */ /* 0x000fce0000000000 */
.L_x_176:
[----:B------:R-:W-:-:S03]  /*7c40*/  UMOV UR4, 0xffffffff ;  /* 0xffffffff00047882 */ /* 0x000fc60000000000 */
[----:B------:R-:W-:Y:S05]  /*7c50*/  BRA.DIV UR4, `(.L_x_166) ;  /* 0x0000001204a07947 */ /* 0x000fea000b800000 */
[----:B------:R-:W-:-:S13]  /*7c60*/  ELECT P6, URZ, PT ;  /* 0x00000000003f782f */ /* 0x000fda00038c0000 */
.L_x_194:
[----:B------:R-:W0:Y:S01]  /*7c70*/  LDC R4, c[0x0][0x28c] ;  /* 0x0000a300ff047b82 */ /* 0x000e220000000800 */
[----:B------:R-:W-:Y:S01]  /*7c80*/  BSSY B1, `(.L_x_167) ;  /* 0x0000038000017945 */ /* 0x000fe20003800000 */
[----:B0-----:R-:W-:-:S13]  /*7c90*/  ISETP.LT.OR P6, PT, R4, 0x1, !P6 ;  /* 0x000000010400780c */ /* 0x001fda00077c1670 */
[----:B------:R-:W-:Y:S05]  /*7ca0*/  @P6 BRA `(.L_x_168) ;  /* 0x0000000000d46947 */ /* 0x000fea0003800000 */
[----:B------:R-:W-:Y:S02]  /*7cb0*/  IMAD.SHL.U32 R20, R20, 0x100, RZ ;  /* 0x0000010014147824 */ /* 0x000fe400078e00ff */
[----:B------:R-:W-:Y:S02]  /*7cc0*/  IMAD R21, R21, 0x40, R12 ;  /* 0x0000004015157824 */ /* 0x000fe400078e020c */
[----:B------:R-:W-:Y:S02]  /*7cd0*/  IMAD.MOV.U32 R22, RZ, RZ, RZ ;  /* 0x000000ffff167224 */ /* 0x000fe400078e00ff */
[----:B------:R-:W-:Y:S02]  /*7ce0*/  IMAD.MOV.U32 R4, RZ, RZ, R19 ;  /* 0x000000ffff047224 */ /* 0x000fe400078e0013 */
[----:B------:R-:W-:Y:S02]  /*7cf0*/  IMAD.MOV.U32 R5, RZ, RZ, R3 ;  /* 0x000000ffff057224 */ /* 0x000fe400078e0003 */
[----:B------:R-:W-:-:S07]  /*7d00*/  IMAD.MOV.U32 R6, RZ, RZ, R8 ;  /* 0x000000ffff067224 */ /* 0x000fce00078e0008 */
.L_x_171:
[----:B------:R-:W0:Y:S01]  /*7d10*/  S2R R15, SR_CgaCtaId ;  /* 0x00000000000f7919 */ /* 0x000e220000008800 */
[----:B------:R-:W-:Y:S02]  /*7d20*/  MOV R14, 0x400 ;  /* 0x00000400000e7802 */ /* 0x000fe40000000f00 */
[----:B------:R-:W-:Y:S02]  /*7d30*/  ISETP.NE.AND P1, PT, R0, RZ, PT ;  /* 0x000000ff0000720c */ /* 0x000fe40003f25270 */
[----:B0-----:R-:W-:Y:S02]  /*7d40*/  LEA R25, R15, R14, 0x18 ;  /* 0x0000000e0f197211 */ /* 0x001fe400078ec0ff */
[----:B------:R-:W-:-:S09]  /*7d50*/  SHF.L.U32 R14, R5, 0x1f, RZ ;  /* 0x0000001f050e7819 */ /* 0x000fd200000006ff */
[----:B------:R-:W0:Y:S01]  /*7d60*/  @!P1 LDC R15, c[0x0][0x500] ;  /* 0x00014000ff0f9b82 */ /* 0x000e220000000800 */
[----:B------:R-:W-:-:S04]  /*7d70*/  IMAD R23, R6, 0x8, R25 ;  /* 0x0000000806177824 */ /* 0x000fc800078e0219 */
[----:B------:R-:W1:Y:S02]  /*7d80*/  SYNCS.PHASECHK.TRANS64.TRYWAIT P0, [R23+URZ+0x58], R14 ;  /* 0x0000580e170075a7 */ /* 0x000e64000800017f */
[----:B-1----:R-:W-:Y:S05]  /*7d90*/  @!P0 BRA `(.L_x_169) ;  /* 0x0000001000708947 */ /* 0x002fea0003800000 */
.L_x_195:
[----:B-1----:R-:W-:Y:S01]  /*7da0*/  PRMT R14, R9, 0x9910, RZ ;  /* 0x00009910090e7816 */ /* 0x002fe200000000ff */
[----:B0-----:R0:W-:Y:S03]  /*7db0*/  @!P1 SYNCS.ARRIVE.TRANS64 RZ, [R23+URZ], R15 ;  /* 0x0000000f17ff99a7 */ /* 0x0011e6000800003f */
[----:B------:R-:W-:-:S13]  /*7dc0*/  ISETP.NE.AND P0, PT, R14, 0x2, PT ;  /* 0x000000020e00780c */ /* 0x000fda0003f05270 */
[----:B0-----:R-:W-:Y:S05]  /*7dd0*/  @P0 BRA `(.L_x_170) ;  /* 0x0000000000040947 */ /* 0x001fea0003800000 */
[----:B------:R-:W-:Y:S01]  /*7de0*/  BPT.TRAP 0x1 ;  /* 0x000000040000795c */ /* 0x000fe20000300000 */
.L_x_170:
[C---:B------:R-:W-:Y:S01]  /*7df0*/  IMAD R14, R6.reuse, 0x800, R13 ;  /* 0x00000800060e7824 */ /* 0x040fe200078e020d */
[----:B------:R-:W-:Y:S01]  /*7e00*/  R2UR UR9, R23 ;  /* 0x00000000170972ca */ /* 0x000fe200000e0000 */
[--C-:B------:R-:W-:Y:S01]  /*7e10*/  IMAD R15, R6, 0x4000, R25.reuse ;  /* 0x00004000060f7824 */ /* 0x100fe200078e0219 */
[----:B------:R-:W-:Y:S01]  /*7e20*/  UIADD3 UR4, UP0, UR20, 0xf0, URZ ;  /* 0x000000f014047890 */ /* 0x000fe2000ff1e03f */
[----:B------:R-:W-:Y:S01]  /*7e30*/  IMAD R14, R14, 0x2, R25 ;  /* 0x000000020e0e7824 */ /* 0x000fe200078e0219 */
[----:B------:R-:W-:Y:S01]  /*7e40*/  R2UR UR11, R20 ;  /* 0x00000000140b72ca */ /* 0x000fe200000e0000 */
[----:B------:R-:W-:Y:S01]  /*7e50*/  VIADD R4, R4, 0xffffffff ;  /* 0xffffffff04047836 */ /* 0x000fe20000000000 */
[----:B------:R-:W-:Y:S01]  /*7e60*/  R2UR UR5, R15 ;  /* 0x000000000f0572ca */ /* 0x000fe200000e0000 */
[----:B------:R-:W-:Y:S01]  /*7e70*/  UIADD3 UR22, UP1, UR20, 0x1f0, URZ ;  /* 0x000001f014167890 */ /* 0x000fe2000ff3e03f */
[----:B------:R-:W-:Y:S01]  /*7e80*/  R2UR UR8, R14 ;  /* 0x000000000e0872ca */ /* 0x000fe200000e0000 */
[----:B------:R-:W-:Y:S01]  /*7e90*/  VIADD R6, R6, 0x1 ;  /* 0x0000000106067836 */ /* 0x000fe20000000000 */
[----:B------:R-:W-:Y:S01]  /*7ea0*/  R2UR UR10, R22 ;  /* 0x00000000160a72ca */ /* 0x000fe200000e0000 */
[----:B------:R-:W-:Y:S01]  /*7eb0*/  UIADD3.X UR23, URZ, UR21, URZ, UP1, !UPT ;  /* 0x000000153f177290 */ /* 0x000fe20008ffe43f */
[----:B------:R-:W-:Y:S01]  /*7ec0*/  R2UR UR12, R7 ;  /* 0x00000000070c72ca */ /* 0x000fe200000e0000 */
[----:B------:R-:W-:Y:S01]  /*7ed0*/  UMOV UR6, 0x0 ;  /* 0x0000000000067882 */ /* 0x000fe20000000000 */
[----:B------:R-:W-:Y:S01]  /*7ee0*/  R2UR UR18, R21 ;  /* 0x00000000151272ca */ /* 0x000fe200000e0000 */
[----:B------:R-:W-:Y:S01]  /*7ef0*/  UMOV UR7, 0x10000000 ;  /* 0x1000000000077882 */ /* 0x000fe20000000000 */
[----:B------:R-:W-:Y:S01]  /*7f00*/  ISETP.GT.AND P1, PT, R4, 0x1, PT ;  /* 0x000000010400780c */ /* 0x000fe20003f24270 */
[----:B------:R-:W-:Y:S01]  /*7f10*/  UMOV UR19, 0xff0000 ;  /* 0x00ff000000137882 */ /* 0x000fe20000000000 */
[----:B------:R-:W-:Y:S01]  /*7f20*/  ISETP.NE.AND P0, PT, R6, 0xb, PT ;  /* 0x0000000b0600780c */ /* 0x000fe20003f05270 */
[----:B------:R-:W-:Y:S01]  /*7f30*/  UIADD3 UR13, UR5, 0x180, URZ ;  /* 0x00000180050d7890 */ /* 0x000fe2000fffe03f */
[----:B------:R-:W-:Y:S01]  /*7f40*/  VIADD R22, R22, 0x20 ;  /* 0x0000002016167836 */ /* 0x000fe20000000000 */
[----:B------:R-:W-:Y:S01]  /*7f50*/  UIADD3.X UR5, URZ, UR21, URZ, UP0, !UPT ;  /* 0x000000153f057290 */ /* 0x000fe200087fe43f */
[----:B------:R-:W-:Y:S01]  /*7f60*/  SEL R14, RZ, 0x1, P0 ;  /* 0x00000001ff0e7807 */ /* 0x000fe20000000000 */
[----:B------:R-:W-:Y:S01]  /*7f70*/  UIADD3 UR14, UR8, 0x2c180, URZ ;  /* 0x0002c180080e7890 */ /* 0x000fe2000fffe03f */
[----:B------:R-:W-:-:S02]  /*7f80*/  SEL R6, R6, RZ, P0 ;  /* 0x000000ff06067207 */ /* 0x000fc40000000000 */
[----:B------:R-:W-:Y:S01]  /*7f90*/  UMOV UR8, UR13 ;  /* 0x0000000d00087c82 */ /* 0x000fe20008000000 */
[----:B------:R-:W-:-:S03]  /*7fa0*/  LOP3.LUT R5, R5, R14, RZ, 0x3c, !PT ;  /* 0x0000000e05057212 */ /* 0x000fc600078e3cff */
[----:B------:R0:W-:Y:S02]  /*7fb0*/  UTMALDG.3D [UR8], [UR4], desc[UR6] ;  /* 0x00000608040075b4 */ /* 0x0001e40008011000 */
[----:B0-----:R-:W-:Y:S01]  /*7fc0*/  UMOV UR8, UR14 ;  /* 0x0000000e00087c82 */ /* 0x001fe20008000000 */
[----:B------:R-:W-:Y:S02]  /*7fd0*/  UMOV UR11, UR18 ;  /* 0x00000012000b7c82 */ /* 0x000fe40008000000 */
[----:B------:R0:W-:Y:S02]  /*7fe0*/  UTMALDG.3D.MULTICAST [UR8], [UR22], UR19, desc[UR6] ;  /* 0x00000608160073b4 */ /* 0x0001e40008011813 */
[----:B0-----:R-:W-:Y:S05]  /*7ff0*/  @P1 BRA `(.L_x_171) ;  /* 0xfffffffc00441947 */ /* 0x001fea000383ffff */
.L_x_168:
[----:B------:R-:W-:Y:S05]  /*8000*/  BSYNC B1 ;  /* 0x0000000000017941 */ /* 0x000fea0003800000 */
.L_x_167:
[----:B------:R-:W-:Y:S01]  /*8010*/  LOP3.LUT P1, RZ, R10, 0xff, RZ, 0xc0, !PT ;  /* 0x000000ff0aff7812 */ /* 0x000fe2000782c0ff */
[C---:B------:R-:W-:Y:S01]  /*8020*/  IMAD.IADD R7, R11.reuse, 0x1, R8 ;  /* 0x000000010b077824 */ /* 0x040fe200078e0208 */
[----:B------:R-:W-:Y:S01]  /*8030*/  ULDC.64 UR4, c[0x0][0x650] ;  /* 0x0001940000047ab9 */ /* 0x000fe20000000a00 */
[----:B------:R-:W-:Y:S01]  /*8040*/  ISETP.GE.U32.AND P2, PT, R11, 0xb, PT ;  /* 0x0000000b0b00780c */ /* 0x000fe20003f46070 */
[----:B------:R-:W-:Y:S01]  /*8050*/  BSSY B1, `(.L_x_172) ;  /* 0x000006c000017945 */ /* 0x000fe20003800000 */
[----:B------:R-:W-:Y:S01]  /*8060*/  IMAD.MOV.U32 R20, RZ, RZ, -0x1 ;  /* 0xffffffffff147424 */ /* 0x000fe200078e00ff */
[----:B------:R-:W-:Y:S01]  /*8070*/  ISETP.GT.U32.AND P0, PT, R7, 0xa, PT ;  /* 0x0000000a0700780c */ /* 0x000fe20003f04070 */
[----:B------:R-:W-:Y:S01]  /*8080*/  IMAD.MOV.U32 R21, RZ, RZ, -0x1 ;  /* 0xffffffffff157424 */ /* 0x000fe200078e00ff */
[----:B------:R-:W-:Y:S02]  /*8090*/  PRMT R10, RZ, 0x7610, R10 ;  /* 0x00007610ff0a7816 */ /* 0x000fe4000000000a */
[----:B------:R-:W-:-:S03]  /*80a0*/  ISETP.LT.U32.AND P0, PT, R11, 0xb, P0 ;  /* 0x0000000b0b00780c */ /* 0x000fc60000701070 */
[----:B------:R-:W0:Y:S01]  /*80b0*/  @P1 S2R R5, SR_CgaCtaId ;  /* 0x0000000000051919 */ /* 0x000e220000008800 */
[----:B------:R-:W-:-:S04]  /*80c0*/  @P1 MOV R4, 0x400 ;  /* 0x0000040000041802 */ /* 0x000fc80000000f00 */
[----:B0-----:R-:W-:Y:S01]  /*80d0*/  @P1 LEA R6, R5, R4, 0x18 ;  /* 0x0000000405061211 */ /* 0x001fe200078ec0ff */
[----:B------:R-:W-:Y:S01]  /*80e0*/  IMAD.WIDE.U32 R4, R7, -0x45d1745d, RZ ;  /* 0xba2e8ba307047825 */ /* 0x000fe200078e00ff */
[----:B------:R-:W-:Y:S02]  /*80f0*/  SEL R4, RZ, 0x1, !P0 ;  /* 0x00000001ff047807 */ /* 0x000fe40004000000 */
[----:B------:R0:W-:Y:S01]  /*8100*/  @P1 SYNCS.ARRIVE.TRANS64.A1T0 RZ, [R6+URZ+0xc8], RZ ;  /* 0x0000c8ff06ff19a7 */ /* 0x0001e2000810003f */
[----:B------:R-:W-:Y:S02]  /*8110*/  IADD3 R16, P1, R16, UR36, RZ ;  /* 0x0000002410107c10 */ /* 0x000fe4000ff3e0ff */
[----:B------:R-:W-:Y:S02]  /*8120*/  LOP3.LUT R3, R3, R4, RZ, 0x3c, !PT ;  /* 0x0000000403037212 */ /* 0x000fe400078e3cff */
[----:B------:R-:W-:Y:S02]  /*8130*/  IADD3.X R17, R17, UR42, RZ, P1, !PT ;  /* 0x0000002a11117c10 */ /* 0x000fe40008ffe4ff */
[----:B------:R-:W-:-:S02]  /*8140*/  ISETP.GE.U32.AND P0, PT, R16, UR4, PT ;  /* 0x0000000410007c0c */ /* 0x000fc4000bf06070 */
[----:B0-----:R-:W-:Y:S02]  /*8150*/  SHF.R.U32.HI R6, RZ, 0x3, R5 ;  /* 0x00000003ff067819 */ /* 0x001fe40000011605 */
[----:B------:R-:W-:Y:S02]  /*8160*/  ISETP.GE.U32.AND.EX P0, PT, R17, UR5, PT, P0 ;  /* 0x0000000511007c0c */ /* 0x000fe4000bf06100 */
[----:B------:R-:W-:Y:S01]  /*8170*/  @P2 LOP3.LUT R3, R3, 0x1, R6, 0x78, !PT ;  /* 0x0000000103032812 */ /* 0x000fe200078e7806 */
[----:B------:R-:W-:Y:S01]  /*8180*/  IMAD R8, R6, -0xb, R7 ;  /* 0xfffffff506087824 */ /* 0x000fe200078e0207 */
[----:B------:R-:W-:Y:S01]  /*8190*/  PRMT R4, RZ, 0x7610, R4 ;  /* 0x00007610ff047816 */ /* 0x000fe20000000004 */
[----:B------:R-:W-:-:S08]  /*81a0*/  IMAD.MOV.U32 R7, RZ, RZ, -0x1 ;  /* 0xffffffffff077424 */ /* 0x000fd000078e00ff */
[----:B------:R-:W-:Y:S05]  /*81b0*/  @P0 BRA `(.L_x_173) ;  /* 0x0000000400540947 */ /* 0x000fea0003800000 */
[----:B------:R-:W0:Y:S01]  /*81c0*/  S2R R15, SR_CTAID.X ;  /* 0x00000000000f7919 */ /* 0x000e220000002500 */
[----:B------:R-:W-:Y:S01]  /*81d0*/  ULDC.64 UR4, c[0x0][0x628] ;  /* 0x00018a0000047ab9 */ /* 0x000fe20000000a00 */
[----:B------:R-:W-:Y:S01]  /*81e0*/  ULDC UR7, c[0x0][0x630] ;  /* 0x00018c0000077ab9 */ /* 0x000fe20000000800 */
[----:B------:R-:W-:Y:S01]  /*81f0*/  ISETP.NE.U32.AND P0, PT, RZ, UR4, PT ;  /* 0x00000004ff007c0c */ /* 0x000fe2000bf05070 */
[----:B------:R-:W1:Y:S01]  /*8200*/  S2R R20, SR_CTAID.Y ;  /* 0x0000000000147919 */ /* 0x000e620000002600 */
[----:B------:R-:W-:Y:S01]  /*8210*/  ULDC UR8, c[0x0][0x150] ;  /* 0x0000540000087ab9 */ /* 0x000fe20000000800 */
[----:B------:R-:W-:Y:S01]  /*8220*/  IMAD.MOV.U32 R4, RZ, RZ, R16 ;  /* 0x000000ffff047224 */ /* 0x000fe200078e0010 */
[----:B------:R-:W-:Y:S01]  /*8230*/  ISETP.NE.AND.EX P0, PT, RZ, UR5, PT, P0 ;  /* 0x00000005ff007c0c */ /* 0x000fe2000bf05300 */
[----:B------:R-:W-:Y:S01]  /*8240*/  IMAD.MOV.U32 R5, RZ, RZ, R17 ;  /* 0x000000ffff057224 */ /* 0x000fe200078e0011 */
[----:B0-----:R-:W-:-:S11]  /*8250*/  I2FP.F32.U32 R22, R15 ;  /* 0x0000000f00167245 */ /* 0x001fd60000201000 */
[----:B------:R-:W-:Y:S05]  /*8260*/  @!P0 BRA `(.L_x_174) ;  /* 0x0000000000288947 */ /* 0x000fea0003800000 */
[----:B------:R-:W-:Y:S02]  /*8270*/  ULDC UR6, c[0x0][0x634] ;  /* 0x00018d0000067ab9 */ /* 0x000fe40000000800 */
[----:B------:R-:W-:-:S05]  /*8280*/  IADD3 R5, P0, R16, UR6, RZ ;  /* 0x0000000610057c10 */ /* 0x000fca000ff1e0ff */
[----:B------:R-:W-:-:S04]  /*8290*/  IMAD.X R21, RZ, RZ, R17, P0 ;  /* 0x000000ffff157224 */ /* 0x000fc800000e0611 */
[----:B------:R-:W-:-:S04]  /*82a0*/  IMAD.WIDE.U32 R6, R21, UR4, RZ ;  /* 0x0000000415067c25 */ /* 0x000fc8000f8e00ff */
[----:B------:R-:W-:-:S04]  /*82b0*/  IMAD.WIDE.U32 R6, P0, R5, UR5, R6 ;  /* 0x0000000505067c25 */ /* 0x000fc8000f800006 */
[----:B------:R-:W-:-:S04]  /*82c0*/  IMAD.WIDE.U32 R4, R5, UR4, RZ ;  /* 0x0000000405047c25 */ /* 0x000fc8000f8e00ff */
[----:B------:R-:W-:Y:S01]  /*82d0*/  IMAD.MOV.U32 R4, RZ, RZ, R7 ;  /* 0x000000ffff047224 */ /* 0x000fe200078e0007 */
[----:B------:R-:W-:Y:S01]  /*82e0*/  IADD3 RZ, P1, R5, R6, RZ ;  /* 0x0000000605ff7210 */ /* 0x000fe20007f3e0ff */
[----:B------:R-:W-:-:S04]  /*82f0*/  IMAD.X R5, RZ, RZ, RZ, P0 ;  /* 0x000000ffff057224 */ /* 0x000fc800000e06ff */
[----:B------:R-:W-:-:S08]  /*8300*/  IMAD.WIDE.U32.X R4, R21, UR5, R4, P1 ;  /* 0x0000000515047c25 */ /* 0x000fd000088e0404 */
.L_x_174:
[--C-:B------:R-:W-:Y:S01]  /*8310*/  SHF.R.U64 R14, R4, UR7, R5.reuse ;  /* 0x00000007040e7c19 */ /* 0x100fe20008001205 */
[----:B------:R-:W-:Y:S01]  /*8320*/  FMUL R22, R22, UR8 ;  /* 0x0000000816167c20 */ /* 0x000fe20008400000 */
[----:B------:R-:W-:Y:S01]  /*8330*/  SHF.R.U32.HI R4, RZ, UR7, R5 ;  /* 0x00000007ff047c19 */ /* 0x000fe20008011605 */
[----:B------:R-:W0:Y:S01]  /*8340*/  LDC R6, c[0x0][0x144] ;  /* 0x00005100ff067b82 */ /* 0x000e220000000800 */
[----:B------:R-:W-:Y:S01]  /*8350*/  IADD3 R5, P0, RZ, -R14, RZ ;  /* 0x8000000eff057210 */ /* 0x000fe20007f1e0ff */
[----:B------:R-:W-:Y:S01]  /*8360*/  ULDC UR6, c[0x0][0x154] ;  /* 0x0000550000067ab9 */ /* 0x000fe20000000800 */
[----:B-1----:R-:W-:Y:S01]  /*8370*/  I2FP.F32.U32 R7, R20 ;  /* 0x0000001400077245 */ /* 0x002fe20000201000 */
[----:B------:R-:W1:Y:S01]  /*8380*/  F2I.U32.TRUNC.NTZ R22, R22 ;  /* 0x0000001600167305 */ /* 0x000e62000020f000 */
[----:B------:R-:W-:Y:S01]  /*8390*/  ULDC.64 UR4, c[0x0][0x620] ;  /* 0x0001880000047ab9 */ /* 0x000fe20000000a00 */
[----:B------:R-:W-:Y:S01]  /*83a0*/  IMAD.X R4, RZ, RZ, ~R4, P0 ;  /* 0x000000ffff047224 */ /* 0x000fe200000e0e04 */
[----:B------:R-:W-:Y:S01]  /*83b0*/  ISETP.NE.AND P2, PT, R2, 0x1, PT ;  /* 0x000000010200780c */ /* 0x000fe20003f45270 */
[----:B------:R-:W-:Y:S01]  /*83c0*/  FMUL R23, R7, UR6 ;  /* 0x0000000607177c20 */ /* 0x000fe20008400000 */
[----:B------:R-:W2:Y:S01]  /*83d0*/  LDC R25, c[0x0][0x148] ;  /* 0x00005200ff197b82 */ /* 0x000ea20000000800 */
[----:B------:R-:W-:Y:S01]  /*83e0*/  IMAD R4, R4, UR4, RZ ;  /* 0x0000000404047c24 */ /* 0x000fe2000f8e02ff */
[----:B------:R-:W-:-:S02]  /*83f0*/  ULDC.64 UR6, c[0x0][0x640] ;  /* 0x0001900000067ab9 */ /* 0x000fc40000000a00 */
[----:B------:R-:W-:Y:S01]  /*8400*/  ISETP.NE.U32.AND P0, PT, RZ, UR6, PT ;  /* 0x00000006ff007c0c */ /* 0x000fe2000bf05070 */
[----:B------:R-:W3:Y:S01]  /*8410*/  F2I.U32.TRUNC.NTZ R23, R23 ;  /* 0x0000001700177305 */ /* 0x000ee2000020f000 */
[C---:B------:R-:W-:Y:S02]  /*8420*/  IMAD R7, R5.reuse, UR5, R4 ;  /* 0x0000000505077c24 */ /* 0x040fe4000f8e0204 */
[----:B------:R-:W-:Y:S01]  /*8430*/  IMAD.WIDE.U32 R4, R5, UR4, R16 ;  /* 0x0000000405047c25 */ /* 0x000fe2000f8e0010 */
[----:B------:R-:W-:Y:S01]  /*8440*/  ULDC UR4, c[0x0][0x618] ;  /* 0x0001860000047ab9 */ /* 0x000fe20000000800 */
[----:B------:R-:W-:Y:S02]  /*8450*/  ISETP.NE.AND.EX P0, PT, RZ, UR7, PT, P0 ;  /* 0x00000007ff007c0c */ /* 0x000fe4000bf05300 */
[----:B------:R-:W-:Y:S02]  /*8460*/  IMAD.IADD R5, R5, 0x1, R7 ;  /* 0x0000000105057824 */ /* 0x000fe400078e0207 */
[----:B-1----:R-:W-:-:S03]  /*8470*/  IMAD.MOV R22, RZ, RZ, -R22 ;  /* 0x000000ffff167224 */ /* 0x002fc600078e0a16 */
[----:B------:R-:W-:Y:S01]  /*8480*/  SHF.R.U64 R21, R4, UR4, R5 ;  /* 0x0000000404157c19 */ /* 0x000fe20008001205 */
[----:B0-----:R-:W-:Y:S01]  /*8490*/  IMAD R15, R6, R22, R15 ;  /* 0x00000016060f7224 */ /* 0x001fe200078e020f */
[----:B------:R-:W-:Y:S01]  /*84a0*/  SHF.R.U32.HI R4, RZ, UR4, R5 ;  /* 0x00000004ff047c19 */ /* 0x000fe20008011605 */
[----:B------:R-:W-:Y:S01]  /*84b0*/  ULDC UR4, c[0x0][0x608] ;  /* 0x0001820000047ab9 */ /* 0x000fe20000000800 */
[----:B---3--:R-:W-:Y:S02]  /*84c0*/  IMAD.MOV R6, RZ, RZ, -R23 ;  /* 0x000000ffff067224 */ /* 0x008fe400078e0a17 */
[--C-:B------:R-:W-:Y:S02]  /*84d0*/  SHF.R.U64 R22, R21, UR4, R4.reuse ;  /* 0x0000000415167c19 */ /* 0x100fe40008001204 */
[----:B------:R-:W-:Y:S01]  /*84e0*/  SHF.R.U32.HI R5, RZ, UR4, R4 ;  /* 0x00000004ff057c19 */ /* 0x000fe20008011604 */
[----:B------:R-:W-:Y:S01]  /*84f0*/  ULDC UR4, c[0x0][0x658] ;  /* 0x0001960000047ab9 */ /* 0x000fe20000000800 */
[----:B--2---:R-:W-:-:S02]  /*8500*/  @P2 IMAD R15, R25, R6, R20 ;  /* 0x00000006190f2224 */ /* 0x004fc400078e0214 */
[--C-:B------:R-:W-:Y:S02]  /*8510*/  SHF.R.U64 R20, R22, UR4, R5.reuse ;  /* 0x0000000416147c19 */ /* 0x100fe40008001205 */
[----:B------:R-:W-:-:S03]  /*8520*/  SHF.R.U32.HI R23, RZ, UR4, R5 ;  /* 0x00000004ff177c19 */ /* 0x000fc60008011605 */
[----:B------:R-:W-:Y:S02]  /*8530*/  IMAD.MOV.U32 R6, RZ, RZ, R20 ;  /* 0x000000ffff067224 */ /* 0x000fe400078e0014 */
[----:B------:R-:W-:Y:S01]  /*8540*/  IMAD.MOV.U32 R5, RZ, RZ, R23 ;  /* 0x000000ffff057224 */ /* 0x000fe200078e0017 */
[----:B------:R-:W-:Y:S06]  /*8550*/  @!P0 BRA `(.L_x_175) ;  /* 0x00000000002c8947 */ /* 0x000fec0003800000 */
        /* <DEDUP_REMOVED lines=9> */
[----:B------:R-:W-:-:S04]  /*85f0*/  IMAD.WIDE.U32.X R4, R23, UR7, R4, P1 ;  /* 0x0000000717047c25 */ /* 0x000fc800088e0404 */
[----:B------:R-:W-:-:S07]  /*8600*/  IMAD.MOV.U32 R6, RZ, RZ, R4 ;  /* 0x000000ffff067224 */ /* 0x000fce00078e0004 */
.L_x_175:
[----:B------:R-:W-:Y:S01]  /*8610*/  ULDC UR4, c[0x0][0x648] ;  /* 0x0001920000047ab9 */ /* 0x000fe20000000800 */
[----:B------:R-:W-:Y:S01]  /*8620*/  LOP3.LUT R4, R22, UR16, RZ, 0xc0, !PT ;  /* 0x0000001016047c12 */ /* 0x000fe2000f8ec0ff */
[----:B------:R-:W-:Y:S01]  /*8630*/  ULDC UR5, c[0x0][0x610] ;  /* 0x0001840000057ab9 */ /* 0x000fe20000000800 */
[----:B------:R-:W-:Y:S01]  /*8640*/  SHF.R.U64 R5, R6, UR4, R5 ;  /* 0x0000000406057c19 */ /* 0x000fe20008001205 */
[----:B------:R-:W-:Y:S01]  /*8650*/  ULDC UR4, c[0x0][0x638] ;  /* 0x00018e0000047ab9 */ /* 0x000fe20000000800 */
[----:B------:R-:W-:-:S03]  /*8660*/  LOP3.LUT R21, R21, UR15, RZ, 0xc0, !PT ;  /* 0x0000000f15157c12 */ /* 0x000fc6000f8ec0ff */
[----:B------:R-:W-:Y:S02]  /*8670*/  IMAD.MOV R7, RZ, RZ, -R5 ;  /* 0x000000ffff077224 */ /* 0x000fe400078e0a05 */
[----:B------:R-:W-:Y:S02]  /*8680*/  IMAD R4, R5, UR17, R4 ;  /* 0x0000001105047c24 */ /* 0x000fe4000f8e0204 */
[----:B------:R-:W-:Y:S01]  /*8690*/  IMAD R20, R7, UR4, R20 ;  /* 0x0000000407147c24 */ /* 0x000fe2000f8e0214 */
[----:B------:R-:W-:Y:S01]  /*86a0*/  ULDC UR4, c[0x0][0x600] ;  /* 0x0001800000047ab9 */ /* 0x000fe20000000800 */
[----:B------:R-:W-:Y:S02]  /*86b0*/  IMAD R15, R4, UR5, R15 ;  /* 0x00000005040f7c24 */ /* 0x000fe4000f8e020f */
[----:B------:R-:W-:Y:S02]  /*86c0*/  IMAD R20, R20, UR4, R21 ;  /* 0x0000000414147c24 */ /* 0x000fe4000f8e0215 */
[----:B------:R-:W-:-:S02]  /*86d0*/  IMAD.MOV.U32 R4, RZ, RZ, 0x1 ;  /* 0x00000001ff047424 */ /* 0x000fc400078e00ff */
[----:B------:R-:W-:Y:S01]  /*86e0*/  IMAD.MOV.U32 R7, RZ, RZ, R14 ;  /* 0x000000ffff077224 */ /* 0x000fe200078e000e */
[----:B------:R-:W-:Y:S02]  /*86f0*/  SEL R21, R20, R15, !P2 ;  /* 0x0000000f14157207 */ /* 0x000fe40005000000 */
[----:B------:R-:W-:-:S07]  /*8700*/  SEL R20, R15, R20, !P2 ;  /* 0x000000140f147207 */ /* 0x000fce0005000000 */
.L_x_173:
[----:B------:R-:W-:Y:S05]  /*8710*/  BSYNC B1 ;  /* 0x0000000000017941 */ /* 0x000fea0003800000 */
.L_x_172:
[----:B------:R-:W-:-:S13]  /*8720*/  LOP3.LUT P0, RZ, R4, 0xff, RZ, 0xc0, !PT ;  /* 0x000000ff04ff7812 */ /* 0x000fda000780c0ff */
[----:B------:R-:W-:Y:S05]  /*8730*/  @P0 BRA `(.L_x_176) ;  /* 0xfffffff400400947 */ /* 0x000fea000383ffff */
[----:B------:R-:W-:Y:S05]  /*8740*/  BSYNC B0 ;  /* 0x0000000000007941 */ /* 0x000fea0003800000 */
.L_x_165:
[----:B------:R-:W-:-:S03]  /*8750*/  UMOV UR4, 0xffffffff ;  /* 0xffffffff00047882 */ /* 0x000fc60000000000 */
[----:B------:R-:W-:Y:S05]  /*8760*/  BRA.DIV UR4, `(.L_x_177) ;  /* 0x0000000a04107947 */ /* 0x000fea000b800000 */
[----:B------:R-:W-:-:S13]  /*8770*/  ELECT P6, URZ, PT ;  /* 0x00000000003f782f */ /* 0x000fda00038c0000 */
.L_x_198:
[----:B------:R-:W-:Y:S04]  /*8780*/  BSSY B0, `(.L_x_178) ;  /* 0x000006a000007945 */ /* 0x000fe80003800000 */
[----:B------:R-:W-:Y:S05]  /*8790*/  @!P6 BRA `(.L_x_179) ;  /* 0x0000000400a0e947 */ /* 0x000fea0003800000 */
[----:B------:R-:W-:-:S04]  /*87a0*/  LOP3.LUT R18, R18, 0x2, RZ, 0xfc, !PT ;  /* 0x0000000212127812 */ /* 0x000fc800078efcff */
[----:B------:R-:W-:-:S13]  /*87b0*/  ISETP.NE.AND P0, PT, R18, 0x3, PT ;  /* 0x000000031200780c */ /* 0x000fda0003f05270 */
[----:B------:R-:W-:Y:S05]  /*87c0*/  @!P0 BRA `(.L_x_180) ;  /* 0x0000000000048947 */ /* 0x000fea0003800000 */
[----:B------:R-:W-:Y:S01]  /*87d0*/  BPT.TRAP 0x1 ;  /* 0x000000040000795c */ /* 0x000fe20000300000 */
.L_x_180:
[----:B------:R-:W0:Y:S01]  /*87e0*/  S2R R5, SR_CgaCtaId ;  /* 0x0000000000057919 */ /* 0x000e220000008800 */
[----:B------:R-:W-:Y:S02]  /*87f0*/  MOV R0, 0x400 ;  /* 0x0000040000007802 */ /* 0x000fe40000000f00 */
[----:B------:R-:W-:Y:S02]  /*8800*/  SHF.L.U32 R2, R3, 0x1f, RZ ;  /* 0x0000001f03027819 */ /* 0x000fe400000006ff */
[----:B0-----:R-:W-:-:S05]  /*8810*/  LEA R5, R5, R0, 0x18 ;  /* 0x0000000005057211 */ /* 0x001fca00078ec0ff */
[----:B------:R-:W-:-:S04]  /*8820*/  VIADD R5, R5, 0x58 ;  /* 0x0000005805057836 */ /* 0x000fc80000000000 */
[C---:B------:R-:W-:Y:S02]  /*8830*/  IMAD R7, R8.reuse, 0x8, R5 ;  /* 0x0000000808077824 */ /* 0x040fe400078e0205 */
[----:B------:R-:W-:Y:S02]  /*8840*/  VIADD R8, R8, 0x1 ;  /* 0x0000000108087836 */ /* 0x000fe40000000000 */
[----:B------:R-:W0:Y:S03]  /*8850*/  SYNCS.PHASECHK.TRANS64.TRYWAIT P0, [R7+URZ], R2 ;  /* 0x00000002070075a7 */ /* 0x000e26000800017f */
[----:B------:R-:W-:-:S04]  /*8860*/  ISETP.NE.AND P1, PT, R8, 0xb, PT ;  /* 0x0000000b0800780c */ /* 0x000fc80003f25270 */
[----:B------:R-:W-:Y:S02]  /*8870*/  SEL R0, RZ, 0x1, P1 ;  /* 0x00000001ff007807 */ /* 0x000fe40000800000 */
[----:B------:R-:W-:Y:S02]  /*8880*/  SEL R8, R8, RZ, P1 ;  /* 0x000000ff08087207 */ /* 0x000fe40000800000 */
[----:B------:R-:W-:-:S03]  /*8890*/  LOP3.LUT R9, R3, R0, RZ, 0x3c, !PT ;  /* 0x0000000003097212 */ /* 0x000fc600078e3cff */
[----:B------:R-:W-:Y:S01]  /*88a0*/  IMAD R6, R8, 0x8, R5 ;  /* 0x0000000808067824 */ /* 0x000fe200078e0205 */
[----:B------:R-:W-:Y:S01]  /*88b0*/  SHF.L.U32 R3, R9, 0x1f, RZ ;  /* 0x0000001f09037819 */ /* 0x000fe200000006ff */
[----:B0-----:R-:W-:Y:S06]  /*88c0*/  @!P0 BRA `(.L_x_181) ;  /* 0x0000000400d88947 */ /* 0x001fec0003800000 */
.L_x_199:
[----:B------:R-:W1:Y:S01]  /*88d0*/  SYNCS.PHASECHK.TRANS64.TRYWAIT P0, [R6+URZ], R3 ;  /* 0x00000003060075a7 */ /* 0x000e62000800017f */
[----:B------:R-:W-:-:S05]  /*88e0*/  VIADD R0, R8, 0x1 ;  /* 0x0000000108007836 */ /* 0x000fca0000000000 */
[----:B------:R-:W-:-:S04]  /*88f0*/  ISETP.NE.AND P1, PT, R0, 0xb, PT ;  /* 0x0000000b0000780c */ /* 0x000fc80003f25270 */
[----:B0-----:R-:W-:Y:S02]  /*8900*/  SEL R2, RZ, 0x1, P1 ;  /* 0x00000001ff027807 */ /* 0x001fe40000800000 */
[----:B------:R-:W-:Y:S02]  /*8910*/  SEL R0, R0, RZ, P1 ;  /* 0x000000ff00007207 */ /* 0x000fe40000800000 */
[----:B------:R-:W-:-:S03]  /*8920*/  LOP3.LUT R9, R9, R2, RZ, 0x3c, !PT ;  /* 0x0000000209097212 */ /* 0x000fc600078e3cff */
[----:B------:R-:W-:Y:S01]  /*8930*/  IMAD R7, R0, 0x8, R5 ;  /* 0x0000000800077824 */ /* 0x000fe200078e0205 */
[----:B------:R-:W-:Y:S01]  /*8940*/  SHF.L.U32 R4, R9, 0x1f, RZ ;  /* 0x0000001f09047819 */ /* 0x000fe200000006ff */
[----:B-1----:R-:W-:Y:S06]  /*8950*/  @!P0 BRA `(.L_x_182) ;  /* 0x0000000400c88947 */ /* 0x002fec0003800000 */
.L_x_200:
[----:B------:R-:W1:Y:S01]  /*8960*/  SYNCS.PHASECHK.TRANS64.TRYWAIT P0, [R7+URZ], R4 ;  /* 0x00000004070075a7 */ /* 0x000e62000800017f */
[----:B------:R-:W-:-:S05]  /*8970*/  VIADD R0, R0, 0x1 ;  /* 0x0000000100007836 */ /* 0x000fca0000000000 */
[----:B------:R-:W-:-:S04]  /*8980*/  ISETP.NE.AND P1, PT, R0, 0xb, PT ;  /* 0x0000000b0000780c */ /* 0x000fc80003f25270 */
[----:B------:R-:W-:Y:S02]  /*8990*/  SEL R2, RZ, 0x1, P1 ;  /* 0x00000001ff027807 */ /* 0x000fe40000800000 */
[----:B------:R-:W-:Y:S02]  /*89a0*/  SEL R0, R0, RZ, P1 ;  /* 0x000000ff00007207 */ /* 0x000fe40000800000 */
[----:B------:R-:W-:-:S03]  /*89b0*/  LOP3.LUT R9, R9, R2, RZ, 0x3c, !PT ;  /* 0x0000000209097212 */ /* 0x000fc600078e3cff */
[----:B0-----:R-:W-:Y:S01]  /*89c0*/  IMAD R6, R0, 0x8, R5 ;  /* 0x0000000800067824 */ /* 0x001fe200078e0205 */
[----:B------:R-:W-:Y:S01]  /*89d0*/  SHF.L.U32 R3, R9, 0x1f, RZ ;  /* 0x0000001f09037819 */ /* 0x000fe200000006ff */
[----:B-1----:R-:W-:Y:S06]  /*89e0*/  @!P0 BRA `(.L_x_183) ;  /* 0x0000000400b88947 */ /* 0x002fec0003800000 */
.L_x_201:
        /* <DEDUP_REMOVED lines=9> */
.L_x_202:
        /* <DEDUP_REMOVED lines=9> */
.L_x_203:
        /* <DEDUP_REMOVED lines=9> */
.L_x_204:
        /* <DEDUP_REMOVED lines=9> */
.L_x_205:
        /* <DEDUP_REMOVED lines=9> */
.L_x_206:
        /* <DEDUP_REMOVED lines=9> */
.L_x_207:
[----:B------:R-:W1:Y:S01]  /*8d50*/  SYNCS.PHASECHK.TRANS64.TRYWAIT P0, [R6+URZ], R3 ;  /* 0x00000003060075a7 */ /* 0x000e62000800017f */
[----:B------:R-:W-:-:S05]  /*8d60*/  VIADD R0, R0, 0x1 ;  /* 0x0000000100007836 */ /* 0x000fca0000000000 */
[----:B------:R-:W-:-:S04]  /*8d70*/  ISETP.NE.AND P1, PT, R0, 0xb, PT ;  /* 0x0000000b0000780c */ /* 0x000fc80003f25270 */
[----:B------:R-:W-:Y:S02]  /*8d80*/  SEL R2, RZ, 0x1, P1 ;  /* 0x00000001ff027807 */ /* 0x000fe40000800000 */
[----:B------:R-:W-:Y:S02]  /*8d90*/  SEL R0, R0, RZ, P1 ;  /* 0x000000ff00007207 */ /* 0x000fe40000800000 */
[----:B------:R-:W-:Y:S01]  /*8da0*/  LOP3.LUT R2, R9, R2, RZ, 0x3c, !PT ;  /* 0x0000000209027212 */ /* 0x000fe200078e3cff */
[----:B-1----:R-:W-:Y:S06]  /*8db0*/  @!P0 BRA `(.L_x_190) ;  /* 0x0000000400508947 */ /* 0x002fec0003800000 */
.L_x_208:
[----:B------:R-:W-:Y:S01]  /*8dc0*/  IMAD R5, R0, 0x8, R5 ;  /* 0x0000000800057824 */ /* 0x000fe200078e0205 */
[----:B------:R-:W-:-:S07]  /*8dd0*/  SHF.L.U32 R0, R2, 0x1f, RZ ;  /* 0x0000001f02007819 */ /* 0x000fce00000006ff */
.L_x_191:
[----:B--2---:R2:W3:Y:S02]  /*8de0*/  SYNCS.PHASECHK.TRANS64.TRYWAIT P0, [R5+URZ], R0 ;  /* 0x00000000050075a7 */ /* 0x0044e4000800017f */
[----:B---3--:R-:W-:Y:S05]  /*8df0*/  @!P0 NANOSLEEP.SYNCS 0x989680 ;  /* 0x009896800000895d */ /* 0x008fea0003900000 */
[----:B------:R-:W3:Y:S02]  /*8e00*/  @!P0 SYNCS.PHASECHK.TRANS64 P0, [R5+URZ], R0 ;  /* 0x00000000050085a7 */ /* 0x000ee4000800007f */
[----:B---3--:R-:W-:Y:S05]  /*8e10*/  @!P0 BRA `(.L_x_191) ;  /* 0xfffffffc00f08947 */ /* 0x008fea000383ffff */
.L_x_179:
[----:B------:R-:W-:Y:S05]  /*8e20*/  BSYNC B0 ;  /* 0x0000000000007941 */ /* 0x000fea0003800000 */
.L_x_178:
[----:B------:R-:W-:Y:S05]  /*8e30*/  EXIT ;  /* 0x000000000000794d */ /* 0x000fea0003800000 */
.L_x_22:
[----:B-1----:R1:W2:Y:S02]  /*8e40*/  SYNCS.PHASECHK.TRANS64.TRYWAIT P1, [R3+URZ], R0 ;  /* 0x00000000030075a7 */ /* 0x0022a4000802017f */
[----:B--2---:R-:W-:Y:S05]  /*8e50*/  @!P1 NANOSLEEP.SYNCS 0x989680 ;  /* 0x009896800000995d */ /* 0x004fea0003900000 */
[----:B------:R-:W2:Y:S02]  /*8e60*/  @!P1 SYNCS.PHASECHK.TRANS64 P1, [R3+URZ], R0 ;  /* 0x00000000030095a7 */ /* 0x000ea4000802007f */
[----:B--2---:R-:W-:Y:S05]  /*8e70*/  @!P1 BRA `(.L_x_22) ;  /* 0xfffffffc00f09947 */ /* 0x004fea000383ffff */
[----:B------:R-:W-:Y:S05]  /*8e80*/  BRA `(.L_x_21) ;  /* 0xffffff8800947947 */ /* 0x000fea000383ffff */
.L_x_27:
[----:B-1----:R1:W2:Y:S02]  /*8e90*/  SYNCS.PHASECHK.TRANS64.TRYWAIT P1, [R5+URZ], R4 ;  /* 0x00000004050075a7 */ /* 0x0022a4000802017f */
[----:B--2---:R-:W-:Y:S05]  /*8ea0*/  @!P1 NANOSLEEP.SYNCS 0x989680 ;  /* 0x009896800000995d */ /* 0x004fea0003900000 */
[----:B------:R-:W2:Y:S02]  /*8eb0*/  @!P1 SYNCS.PHASECHK.TRANS64 P1, [R5+URZ], R4 ;  /* 0x00000004050095a7 */ /* 0x000ea4000802007f */
[----:B--2---:R-:W-:Y:S05]  /*8ec0*/  @!P1 BRA `(.L_x_27) ;  /* 0xfffffffc00f09947 */ /* 0x004fea000383ffff */
[----:B------:R-:W-:Y:S05]  /*8ed0*/  BRA `(.L_x_26) ;  /* 0xffffff8c00687947 */ /* 0x000fea000383ffff */
.L_x_166:
[----:B------:R-:W-:Y:S01]  /*8ee0*/  BSSY B1, `(.L_x_192) ;  /* 0x0000006000017945 */ /* 0x000fe20003800000 */
[----:B------:R-:W-:-:S07]  /*8ef0*/  IMAD.MOV.U32 R15, RZ, RZ, -0x1 ;  /* 0xffffffffff0f7424 */ /* 0x000fce00078e00ff */
[----:B------:R-:W-:Y:S05]  /*8f00*/  WARPSYNC.COLLECTIVE R15, `(.L_x_193) ;  /* 0x000000000f0c7348 */ /* 0x000fea0003c00000 */
[----:B------:R-:W-:Y:S02]  /*8f10*/  ELECT P6, UR62, PT ;  /* 0x00000000003e782f */ /* 0x000fe400038c0000 */
[----:B------:R-:W-:Y:S01]  /*8f20*/  MOV R14, UR62 ;  /* 0x0000003e000e7c02 */ /* 0x000fe20008000f00 */
[----:B------:R-:W-:Y:S10]  /*8f30*/  ENDCOLLECTIVE ;  /* 0x000000000000791b */ /* 0x000ff40003800000 */
.L_x_193:
[----:B------:R-:W-:Y:S05]  /*8f40*/  BSYNC B1 ;  /* 0x0000000000017941 */ /* 0x000fea0003800000 */
.L_x_192:
[----:B------:R-:W-:Y:S05]  /*8f50*/  BRA `(.L_x_194) ;  /* 0xffffffec00447947 */ /* 0x000fea000383ffff */
.L_x_169:
[----:B-1----:R1:W2:Y:S02]  /*8f60*/  SYNCS.PHASECHK.TRANS64.TRYWAIT P0, [R23+URZ+0x58], R14 ;  /* 0x0000580e170075a7 */ /* 0x0022a4000800017f */
[----:B--2---:R-:W-:Y:S05]  /*8f70*/  @!P0 NANOSLEEP.SYNCS 0x989680 ;  /* 0x009896800000895d */ /* 0x004fea0003900000 */
[----:B------:R-:W2:Y:S02]  /*8f80*/  @!P0 SYNCS.PHASECHK.TRANS64 P0, [R23+URZ+0x58], R14 ;  /* 0x0000580e170085a7 */ /* 0x000ea4000800007f */
[----:B--2---:R-:W-:Y:S05]  /*8f90*/  @!P0 BRA `(.L_x_169) ;  /* 0xfffffffc00f08947 */ /* 0x004fea000383ffff */
[----:B------:R-:W-:Y:S05]  /*8fa0*/  BRA `(.L_x_195) ;  /* 0xffffffec007c7947 */ /* 0x000fea000383ffff */
.L_x_177:
[----:B------:R-:W-:Y:S01]  /*8fb0*/  BSSY B0, `(.L_x_196) ;  /* 0x0000006000007945 */ /* 0x000fe20003800000 */
[----:B------:R-:W-:-:S07]  /*8fc0*/  IMAD.MOV.U32 R15, RZ, RZ, -0x1 ;  /* 0xffffffffff0f7424 */ /* 0x000fce00078e00ff */
[----:B------:R-:W-:Y:S05]  /*8fd0*/  WARPSYNC.COLLECTIVE R15, `(.L_x_197) ;  /* 0x000000000f0c7348 */ /* 0x000fea0003c00000 */
[----:B------:R-:W-:Y:S02]  /*8fe0*/  ELECT P6, UR62, PT ;  /* 0x00000000003e782f */ /* 0x000fe400038c0000 */
[----:B------:R-:W-:Y:S01]  /*8ff0*/  MOV R14, UR62 ;  /* 0x0000003e000e7c02 */ /* 0x000fe20008000f00 */
[----:B------:R-:W-:Y:S10]  /*9000*/  ENDCOLLECTIVE ;  /* 0x000000000000791b */ /* 0x000ff40003800000 */
.L_x_197:
[----:B------:R-:W-:Y:S05]  /*9010*/  BSYNC B0 ;  /* 0x0000000000007941 */ /* 0x000fea0003800000 */
.L_x_196:
[----:B------:R-:W-:Y:S05]  /*9020*/  BRA `(.L_x_198) ;  /* 0xfffffff400d47947 */ /* 0x000fea000383ffff */
.L_x_181:
[----:B0-----:R0:W1:Y:S02]  /*9030*/  SYNCS.PHASECHK.TRANS64.TRYWAIT P0, [R7+URZ], R2 ;  /* 0x00000002070075a7 */ /* 0x001064000800017f */
[----:B-1----:R-:W-:Y:S05]  /*9040*/  @!P0 NANOSLEEP.SYNCS 0x989680 ;  /* 0x009896800000895d */ /* 0x002fea0003900000 */
[----:B------:R-:W1:Y:S02]  /*9050*/  @!P0 SYNCS.PHASECHK.TRANS64 P0, [R7+URZ], R2 ;  /* 0x00000002070085a7 */ /* 0x000e64000800007f */
[----:B-1----:R-:W-:Y:S05]  /*9060*/  @!P0 BRA `(.L_x_181) ;  /* 0xfffffffc00f08947 */ /* 0x002fea000383ffff */
[----:B------:R-:W-:Y:S05]  /*9070*/  BRA `(.L_x_199) ;  /* 0xfffffff800147947 */ /* 0x000fea000383ffff */
.L_x_182:
[----:B0-----:R0:W1:Y:S02]  /*9080*/  SYNCS.PHASECHK.TRANS64.TRYWAIT P0, [R6+URZ], R3 ;  /* 0x00000003060075a7 */ /* 0x001064000800017f */
[----:B-1----:R-:W-:Y:S05]  /*9090*/  @!P0 NANOSLEEP.SYNCS 0x989680 ;  /* 0x009896800000895d */ /* 0x002fea0003900000 */
[----:B------:R-:W1:Y:S02]  /*90a0*/  @!P0 SYNCS.PHASECHK.TRANS64 P0, [R6+URZ], R3 ;  /* 0x00000003060085a7 */ /* 0x000e64000800007f */
[----:B-1----:R-:W-:Y:S05]  /*90b0*/  @!P0 BRA `(.L_x_182) ;  /* 0xfffffffc00f08947 */ /* 0x002fea000383ffff */
[----:B------:R-:W-:Y:S05]  /*90c0*/  BRA `(.L_x_200) ;  /* 0xfffffff800247947 */ /* 0x000fea000383ffff */
.L_x_183:
[----:B0-----:R0:W1:Y:S02]  /*90d0*/  SYNCS.PHASECHK.TRANS64.TRYWAIT P0, [R7+URZ], R4 ;  /* 0x00000004070075a7 */ /* 0x001064000800017f */
[----:B-1----:R-:W-:Y:S05]  /*90e0*/  @!P0 NANOSLEEP.SYNCS 0x989680 ;  /* 0x009896800000895d */ /* 0x002fea0003900000 */
[----:B------:R-:W1:Y:S02]  /*90f0*/  @!P0 SYNCS.PHASECHK.TRANS64 P0, [R7+URZ], R4 ;  /* 0x00000004070085a7 */ /* 0x000e64000800007f */
[----:B-1----:R-:W-:Y:S05]  /*9100*/  @!P0 BRA `(.L_x_183) ;  /* 0xfffffffc00f08947 */ /* 0x002fea000383ffff */
[----:B------:R-:W-:Y:S05]  /*9110*/  BRA `(.L_x_201) ;  /* 0xfffffff800347947 */ /* 0x000fea000383ffff */
.L_x_184:
[----:B0-----:R0:W1:Y:S02]  /*9120*/  SYNCS.PHASECHK.TRANS64.TRYWAIT P0, [R6+URZ], R3 ;  /* 0x00000003060075a7 */ /* 0x001064000800017f */
[----:B-1----:R-:W-:Y:S05]  /*9130*/  @!P0 NANOSLEEP.SYNCS 0x989680 ;  /* 0x009896800000895d */ /* 0x002fea0003900000 */
[----:B------:R-:W1:Y:S02]  /*9140*/  @!P0 SYNCS.PHASECHK.TRANS64 P0, [R6+URZ], R3 ;  /* 0x00000003060085a7 */ /* 0x000e64000800007f */
[----:B-1----:R-:W-:Y:S05]  /*9150*/  @!P0 BRA `(.L_x_184) ;  /* 0xfffffffc00f08947 */ /* 0x002fea000383ffff */
[----:B------:R-:W-:Y:S05]  /*9160*/  BRA `(.L_x_202) ;  /* 0xfffffff800447947 */ /* 0x000fea000383ffff */
.L_x_185:
[----:B0-----:R0:W1:Y:S02]  /*9170*/  SYNCS.PHASECHK.TRANS64.TRYWAIT P0, [R7+URZ], R4 ;  /* 0x00000004070075a7 */ /* 0x001064000800017f */
[----:B-1----:R-:W-:Y:S05]  /*9180*/  @!P0 NANOSLEEP.SYNCS 0x989680 ;  /* 0x009896800000895d */ /* 0x002fea0003900000 */
[----:B------:R-:W1:Y:S02]  /*9190*/  @!P0 SYNCS.PHASECHK.TRANS64 P0, [R7+URZ], R4 ;  /* 0x00000004070085a7 */ /* 0x000e64000800007f */
[----:B-1----:R-:W-:Y:S05]  /*91a0*/  @!P0 BRA `(.L_x_185) ;  /* 0xfffffffc00f08947 */ /* 0x002fea000383ffff */
[----:B------:R-:W-:Y:S05]  /*91b0*/  BRA `(.L_x_203) ;  /* 0xfffffff800547947 */ /* 0x000fea000383ffff */
.L_x_186:
[----:B0-----:R0:W1:Y:S02]  /*91c0*/  SYNCS.PHASECHK.TRANS64.TRYWAIT P0, [R6+URZ], R3 ;  /* 0x00000003060075a7 */ /* 0x001064000800017f */
[----:B-1----:R-:W-:Y:S05]  /*91d0*/  @!P0 NANOSLEEP.SYNCS 0x989680 ;  /* 0x009896800000895d */ /* 0x002fea0003900000 */
[----:B------:R-:W1:Y:S02]  /*91e0*/  @!P0 SYNCS.PHASECHK.TRANS64 P0, [R6+URZ], R3 ;  /* 0x00000003060085a7 */ /* 0x000e64000800007f */
[----:B-1----:R-:W-:Y:S05]  /*91f0*/  @!P0 BRA `(.L_x_186) ;  /* 0xfffffffc00f08947 */ /* 0x002fea000383ffff */
[----:B------:R-:W-:Y:S05]  /*9200*/  BRA `(.L_x_204) ;  /* 0xfffffff800647947 */ /* 0x000fea000383ffff */
.L_x_187:
[----:B0-----:R0:W1:Y:S02]  /*9210*/  SYNCS.PHASECHK.TRANS64.TRYWAIT P0, [R7+URZ], R4 ;  /* 0x00000004070075a7 */ /* 0x001064000800017f */
[----:B-1----:R-:W-:Y:S05]  /*9220*/  @!P0 NANOSLEEP.SYNCS 0x989680 ;  /* 0x009896800000895d */ /* 0x002fea0003900000 */
[----:B------:R-:W1:Y:S02]  /*9230*/  @!P0 SYNCS.PHASECHK.TRANS64 P0, [R7+URZ], R4 ;  /* 0x00000004070085a7 */ /* 0x000e64000800007f */
[----:B-1----:R-:W-:Y:S05]  /*9240*/  @!P0 BRA `(.L_x_187) ;  /* 0xfffffffc00f08947 */ /* 0x002fea000383ffff */
[----:B------:R-:W-:Y:S05]  /*9250*/  BRA `(.L_x_205) ;  /* 0xfffffff800747947 */ /* 0x000fea000383ffff */
.L_x_188:
[----:B0-----:R0:W1:Y:S02]  /*9260*/  SYNCS.PHASECHK.TRANS64.TRYWAIT P0, [R6+URZ], R3 ;  /* 0x00000003060075a7 */ /* 0x001064000800017f */
[----:B-1----:R-:W-:Y:S05]  /*9270*/  @!P0 NANOSLEEP.SYNCS 0x989680 ;  /* 0x009896800000895d */ /* 0x002fea0003900000 */
[----:B------:R-:W1:Y:S02]  /*9280*/  @!P0 SYNCS.PHASECHK.TRANS64 P0, [R6+URZ], R3 ;  /* 0x00000003060085a7 */ /* 0x000e64000800007f */
[----:B-1----:R-:W-:Y:S05]  /*9290*/  @!P0 BRA `(.L_x_188) ;  /* 0xfffffffc00f08947 */ /* 0x002fea000383ffff */
[----:B------:R-:W-:Y:S05]  /*92a0*/  BRA `(.L_x_206) ;  /* 0xfffffff800847947 */ /* 0x000fea000383ffff */
.L_x_189:
[----:B0-----:R0:W1:Y:S02]  /*92b0*/  SYNCS.PHASECHK.TRANS64.TRYWAIT P0, [R7+URZ], R4 ;  /* 0x00000004070075a7 */ /* 0x001064000800017f */
[----:B-1----:R-:W-:Y:S05]  /*92c0*/  @!P0 NANOSLEEP.SYNCS 0x989680 ;  /* 0x009896800000895d */ /* 0x002fea0003900000 */
[----:B------:R-:W1:Y:S02]  /*92d0*/  @!P0 SYNCS.PHASECHK.TRANS64 P0, [R7+URZ], R4 ;  /* 0x00000004070085a7 */ /* 0x000e64000800007f */
[----:B-1----:R-:W-:Y:S05]  /*92e0*/  @!P0 BRA `(.L_x_189) ;  /* 0xfffffffc00f08947 */ /* 0x002fea000383ffff */
[----:B------:R-:W-:Y:S05]  /*92f0*/  BRA `(.L_x_207) ;  /* 0xfffffff800947947 */ /* 0x000fea000383ffff */
.L_x_190:
[----:B-1----:R1:W2:Y:S02]  /*9300*/  SYNCS.PHASECHK.TRANS64.TRYWAIT P0, [R6+URZ], R3 ;  /* 0x00000003060075a7 */ /* 0x0022a4000800017f */
[----:B--2---:R-:W-:Y:S05]  /*9310*/  @!P0 NANOSLEEP.SYNCS 0x989680 ;  /* 0x009896800000895d */ /* 0x004fea0003900000 */
[----:B------:R-:W2:Y:S02]  /*9320*/  @!P0 SYNCS.PHASECHK.TRANS64 P0, [R6+URZ], R3 ;  /* 0x00000003060085a7 */ /* 0x000ea4000800007f */
[----:B--2---:R-:W-:Y:S05]  /*9330*/  @!P0 BRA `(.L_x_190) ;  /* 0xfffffffc00f08947 */ /* 0x004fea000383ffff */
[----:B------:R-:W-:Y:S05]  /*9340*/  BRA `(.L_x_208) ;  /* 0xfffffff8009c7947 */ /* 0x000fea000383ffff */
.L_x_209:
[----:B------:R-:W-:-:S00]  /*9350*/  BRA `(.L_x_209) ;  /* 0xfffffffc00fc7947 */ /* 0x000fc0000383ffff */
[----:B------:R-:W-:-:S00]  /*9360*/  NOP ;  /* 0x0000000000007918 */ /* 0x000fc00000000000 */
        /* <DEDUP_REMOVED lines=9> */
.L_x_210:


//--------------------- .nv.global.init           --------------------------
	.section	.nv.global.init,"aw",@progbits
.nv.global.init:
	.type		$str$22,@object
	.size		$str$22,($str$23 - $str$22)
$str$22:
        /*0000*/ 	.byte	0x6b, 0x5f, 0x74, 0x69, 0x6c, 0x65, 0x5f, 0x63, 0x6f, 0x75, 0x6e, 0x74, 0x20, 0x3e, 0x3d, 0x20
        /*0010*/ 	.byte	0x31, 0x00
	.type		$str$23,@object
	.size		$str$23,(__unnamed_1 - $str$23)
$str$23:
        /*0012*/ 	.byte	0x2f, 0x74, 0x6d, 0x70, 0x2f, 0x63, 0x75, 0x74, 0x6c, 0x61, 0x73, 0x73, 0x5f, 0x73, 0x77, 0x65
        /*0022*/ 	.byte	0x65, 0x70, 0x5f, 0x73, 0x72, 0x63, 0x2f, 0x69, 0x6e, 0x63, 0x6c, 0x75, 0x64, 0x65, 0x2f, 0x63
        /*0032*/ 	.byte	0x75, 0x74, 0x6c, 0x61, 0x73, 0x73, 0x2f, 0x67, 0x65, 0x6d, 0x6d, 0x2f, 0x63, 0x6f, 0x6c, 0x6c
        /*0042*/ 	.byte	0x65, 0x63, 0x74, 0x69, 0x76, 0x65, 0x2f, 0x73, 0x6d, 0x39, 0x30, 0x5f, 0x6d, 0x6d, 0x61, 0x5f
        /*0052*/ 	.byte	0x74, 0x6d, 0x61, 0x5f, 0x67, 0x6d, 0x6d, 0x61, 0x5f, 0x73, 0x73, 0x5f, 0x77, 0x61, 0x72, 0x70
        /*0062*/ 	.byte	0x73, 0x70, 0x65, 0x63, 0x69, 0x61, 0x6c, 0x69, 0x7a, 0x65, 0x64, 0x2e, 0x68, 0x70, 0x70, 0x00
	.type		__unnamed_1,@object
	.size		__unnamed_1,(.L_0 - __unnamed_1)
__unnamed_1:
        /*0072*/ 	.byte	0x76, 0x6f, 0x69, 0x64, 0x20, 0x63, 0x75, 0x74, 0x6c, 0x61, 0x73, 0x73, 0x3a, 0x3a, 0x67, 0x65
        /* <DEDUP_REMOVED lines=180> */
        /*0bc2*/ 	.byte	0x74, 0x65, 0x3a, 0x3a, 0x69, 0x64, 0x65, 0x6e, 0x74, 0x69, 0x74, 0x79, 0x5d, 0x00
.L_0:


//--------------------- .nv.shared._ZN7cutlass13device_kernelINS_4gemm6kernel13GemmUniversalIN4cute5tupleIJiiiiEEENS1_10collective13CollectiveMmaINS1_34MainloopSm90TmaGmmaWarpSpecializedILi11ENS5_IJNS4_1CILi8EEENSA_ILi1EEESC_EEENS1_35KernelTmaWarpSpecializedCooperativeEEENS5_IJNSA_ILi256EEENSA_ILi64EEENSA_ILi32EEEEEENS_10bfloat16_tENS5_IJlSC_lEEESK_SL_NS4_8TiledMMAINS4_8MMA_AtomIJNS4_4SM904GMMA27MMA_64x64x16_F32BF16BF16_SSILNSP_5MajorE0ELSR_0ELNSP_7ScaleInE1ELSS_1EEEEEENS4_6LayoutINS5_IJNSA_ILi2EEESC_SC_EEENS5_IJSC_NSA_ILi0EEESY_EEEEENS5_IJNS4_10UnderscoreES11_S11_EEEEENS4_13SM90_TMA_LOADENS4_14ComposedLayoutINS4_7SwizzleILi2ELi4ELi3EEENS4_18smem_ptr_flag_bitsILi16EEENSV_INS5_IJSB_SI_EEENS5_IJSI_SC_EEEEEEEvNS4_8identityENS4_23SM90_TMA_LOAD_MULTICASTES1D_vS1E_EENS_8epilogue10collective6detail29Sm90TmaWarpSpecializedAdapterINS1I_15DefaultEpilogueISK_SL_SL_NS1H_6thread17LinearCombinationISK_Li1EffLNS1M_9ScaleType4KindE0ELNS_15FloatRoundStyleE2ESK_EENS1_15EpilogueDefaultEEEEEvvEEEEvNT_6ParamsE --------------------------
	.section	.nv.shared._ZN7cutlass13device_kernelINS_4gemm6kernel13GemmUniversalIN4cute5tupleIJiiiiEEENS1_10collective13CollectiveMmaINS1_34MainloopSm90TmaGmmaWarpSpecializedILi11ENS5_IJNS4_1CILi8EEENSA_ILi1EEESC_EEENS1_35KernelTmaWarpSpecializedCooperativeEEENS5_IJNSA_ILi256EEENSA_ILi64EEENSA_ILi32EEEEEENS_10bfloat16_tENS5_IJlSC_lEEESK_SL_NS4_8TiledMMAINS4_8MMA_AtomIJNS4_4SM904GMMA27MMA_64x64x16_F32BF16BF16_SSILNSP_5MajorE0ELSR_0ELNSP_7ScaleInE1ELSS_1EEEEEENS4_6LayoutINS5_IJNSA_ILi2EEESC_SC_EEENS5_IJSC_NSA_ILi0EEESY_EEEEENS5_IJNS4_10UnderscoreES11_S11_EEEEENS4_13SM90_TMA_LOADENS4_14ComposedLayoutINS4_7SwizzleILi2ELi4ELi3EEENS4_18smem_ptr_flag_bitsILi16EEENSV_INS5_IJSB_SI_EEENS5_IJSI_SC_EEEEEEEvNS4_8identityENS4_23SM90_TMA_LOAD_MULTICASTES1D_vS1E_EENS_8epilogue10collective6detail29Sm90TmaWarpSpecializedAdapterINS1I_15DefaultEpilogueISK_SL_SL_NS1H_6thread17LinearCombinationISK_Li1EffLNS1M_9ScaleType4KindE0ELNS_15FloatRoundStyleE2ESK_EENS1_15EpilogueDefaultEEEEEvvEEEEvNT_6ParamsE,"aw",@nobits
	.sectionflags	@""
	.align	16
	.zero		1024


//--------------------- .nv.shared.reserved.0     --------------------------
	.section	.nv.shared.reserved.0,"aw",@nobits
	.weak		__nv_reservedSMEM_offset_0_alias
	.size		__nv_reservedSMEM_offset_0_alias, 0, 0
	.other		__nv_reservedSMEM_offset_0_alias,@"STO_CUDA_RESERVED_SHARED STV_DEFAULT"
__nv_reservedSMEM_offset_0_alias:
	.zero		0


//--------------------- .nv.global                --------------------------
	.section	.nv.global,"aw",@nobits
.nv.global:
	.type		_ZN40_INTERNAL_b6739e73_4_k_cu_12f80428_184664cute1_E,@object
	.size		_ZN40_INTERNAL_b6739e73_4_k_cu_12f80428_184664cute1_E,(_ZN40_INTERNAL_b6739e73_4_k_cu_12f80428_184664cuda3std3__45__cpo6cbeginE - _ZN40_INTERNAL_b6739e73_4_k_cu_12f80428_184664cute1_E)
_ZN40_INTERNAL_b6739e73_4_k_cu_12f80428_184664cute1_E:
	.zero		1
	.type		_ZN40_INTERNAL_b6739e73_4_k_cu_12f80428_184664cuda3std3__45__cpo6cbeginE,@object
	.size		_ZN40_INTERNAL_b6739e73_4_k_cu_12f80428_184664cuda3std3__45__cpo6cbeginE,(_ZN40_INTERNAL_b6739e73_4_k_cu_12f80428_184664cuda3std3__48in_placeE - _ZN40_INTERNAL_b6739e73_4_k_cu_12f80428_184664cuda3std3__45__cpo6cbeginE)
_ZN40_INTERNAL_b6739e73_4_k_cu_12f80428_184664cuda3std3__45__cpo6cbeginE:
	.zero		1
	.type		_ZN40_INTERNAL_b6739e73_4_k_cu_12f80428_184664cuda3std3__48in_placeE,@object
	.size		_ZN40_INTERNAL_b6739e73_4_k_cu_12f80428_184664cuda3std3__48in_placeE,(_ZN40_INTERNAL_b6739e73_4_k_cu_12f80428_184664cuda3std6ranges3__45__cpo9iter_moveE - _ZN40_INTERNAL_b6739e73_4_k_cu_12f80428_184664cuda3std3__48in_placeE)
_ZN40_INTERNAL_b6739e73_4_k_cu_12f80428_184664cuda3std3__48in_placeE:
	.zero		1
	.type		_ZN40_INTERNAL_b6739e73_4_k_cu_12f80428_184664cuda3std6ranges3__45__cpo9iter_moveE,@object
	.size		_ZN40_INTERNAL_b6739e73_4_k_cu_12f80428_184664cuda3std6ranges3__45__cpo9iter_moveE,(_ZN40_INTERNAL_b6739e73_4_k_cu_12f80428_184664cuda3std3__45__cpo5beginE - _ZN40_INTERNAL_b6739e73_4_k_cu_12f80428_184664cuda3std6ranges3__45__cpo9iter_moveE)
_ZN40_INTERNAL_b6739e73_4_k_cu_12f80428_184664cuda3std6ranges3__45__cpo9iter_moveE:
	.zero		1
	.type		_ZN40_INTERNAL_b6739e73_4_k_cu_12f80428_184664cuda3std3__45__cpo5beginE,@object
	.size		_ZN40_INTERNAL_b6739e73_4_k_cu_12f80428_184664cuda3std3__45__cpo5beginE,(_ZN40_INTERNAL_b6739e73_4_k_cu_12f80428_184664cuda3std3__442_GLOBAL__N__b6739e73_4_k_cu_12f80428_184666ignoreE - _ZN40_INTERNAL_b6739e73_4_k_cu_12f80428_184664cuda3std3__45__cpo5beginE)
_ZN40_INTERNAL_b6739e73_4_k_cu_12f80428_184664cuda3std3__45__cpo5beginE:
	.zero		1
	.type		_ZN40_INTERNAL_b6739e73_4_k_cu_12f80428_184664cuda3std3__442_GLOBAL__N__b6739e73_4_k_cu_12f80428_184666ignoreE,@object
	.size		_ZN40_INTERNAL_b6739e73_4_k_cu_12f80428_184664cuda3std3__442_GLOBAL__N__b6739e73_4_k_cu_12f80428_184666ignoreE,(_ZN40_INTERNAL_b6739e73_4_k_cu_12f80428_184664cute7productE - _ZN40_INTERNAL_b6739e73_4_k_cu_12f80428_184664cuda3std3__442_GLOBAL__N__b6739e73_4_k_cu_12f80428_184666ignoreE)
_ZN40_INTERNAL_b6739e73_4_k_cu_12f80428_184664cuda3std3__442_GLOBAL__N__b6739e73_4_k_cu_12f80428_184666ignoreE:
	.zero		1
	.type		_ZN40_INTERNAL_b6739e73_4_k_cu_12f80428_184664cute7productE,@object
	.size		_ZN40_INTERNAL_b6739e73_4_k_cu_12f80428_184664cute7productE,(_ZN40_INTERNAL_b6739e73_4_k_cu_12f80428_184664cuda3std3__45__cpo3endE - _ZN40_INTERNAL_b6739e73_4_k_cu_12f80428_184664cute7productE)
_ZN40_INTERNAL_b6739e73_4_k_cu_12f80428_184664cute7productE:
	.zero		1
	.type		_ZN40_INTERNAL_b6739e73_4_k_cu_12f80428_184664cuda3std3__45__cpo3endE,@object
	.size		_ZN40_INTERNAL_b6739e73_4_k_cu_12f80428_184664cuda3std3__45__cpo3endE,(_ZN40_INTERNAL_b6739e73_4_k_cu_12f80428_184664cuda3std3__419piecewise_constructE - _ZN40_INTERNAL_b6739e73_4_k_cu_12f80428_184664cuda3std3__45__cpo3endE)
_ZN40_INTERNAL_b6739e73_4_k_cu_12f80428_184664cuda3std3__45__cpo3endE:
	.zero		1
	.type		_ZN40_INTERNAL_b6739e73_4_k_cu_12f80428_184664cuda3std3__419piecewise_constructE,@object
	.size		_ZN40_INTERNAL_b6739e73_4_k_cu_12f80428_184664cuda3std3__419piecewise_constructE,(_ZN40_INTERNAL_b6739e73_4_k_cu_12f80428_184664cuda3std3__45__cpo4cendE - _ZN40_INTERNAL_b6739e73_4_k_cu_12f80428_184664cuda3std3__419piecewise_constructE)
_ZN40_INTERNAL_b6739e73_4_k_cu_12f80428_184664cuda3std3__419piecewise_constructE:
	.zero		1
	.type		_ZN40_INTERNAL_b6739e73_4_k_cu_12f80428_184664cuda3std3__45__cpo4cendE,@object
	.size		_ZN40_INTERNAL_b6739e73_4_k_cu_12f80428_184664cuda3std3__45__cpo4cendE,(_ZN40_INTERNAL_b6739e73_4_k_cu_12f80428_184664cuda3std6ranges3__45__cpo4swapE - _ZN40_INTERNAL_b6739e73_4_k_cu_12f80428_184664cuda3std3__45__cpo4cendE)
_ZN40_INTERNAL_b6739e73_4_k_cu_12f80428_184664cuda3std3__45__cpo4cendE:
	.zero		1
	.type		_ZN40_INTERNAL_b6739e73_4_k_cu_12f80428_184664cuda3std6ranges3__45__cpo4swapE,@object
	.size		_ZN40_INTERNAL_b6739e73_4_k_cu_12f80428_184664cuda3std6ranges3__45__cpo4swapE,(.L_8 - _ZN40_INTERNAL_b6739e73_4_k_cu_12f80428_184664cuda3std6ranges3__45__cpo4swapE)
_ZN40_INTERNAL_b6739e73_4_k_cu_12f80428_184664cuda3std6ranges3__45__cpo4swapE:
	.zero		1
.L_8:


//--------------------- .nv.constant0._ZN7cutlass13device_kernelINS_4gemm6kernel13GemmUniversalIN4cute5tupleIJiiiiEEENS1_10collective13CollectiveMmaINS1_34MainloopSm90TmaGmmaWarpSpecializedILi11ENS5_IJNS4_1CILi8EEENSA_ILi1EEESC_EEENS1_35KernelTmaWarpSpecializedCooperativeEEENS5_IJNSA_ILi256EEENSA_ILi64EEENSA_ILi32EEEEEENS_10bfloat16_tENS5_IJlSC_lEEESK_SL_NS4_8TiledMMAINS4_8MMA_AtomIJNS4_4SM904GMMA27MMA_64x64x16_F32BF16BF16_SSILNSP_5MajorE0ELSR_0ELNSP_7ScaleInE1ELSS_1EEEEEENS4_6LayoutINS5_IJNSA_ILi2EEESC_SC_EEENS5_IJSC_NSA_ILi0EEESY_EEEEENS5_IJNS4_10UnderscoreES11_S11_EEEEENS4_13SM90_TMA_LOADENS4_14ComposedLayoutINS4_7SwizzleILi2ELi4ELi3EEENS4_18smem_ptr_flag_bitsILi16EEENSV_INS5_IJSB_SI_EEENS5_IJSI_SC_EEEEEEEvNS4_8identityENS4_23SM90_TMA_LOAD_MULTICASTES1D_vS1E_EENS_8epilogue10collective6detail29Sm90TmaWarpSpecializedAdapterINS1I_15DefaultEpilogueISK_SL_SL_NS1H_6thread17LinearCombinationISK_Li1EffLNS1M_9ScaleType4KindE0ELNS_15FloatRoundStyleE2ESK_EENS1_15EpilogueDefaultEEEEEvvEEEEvNT_6ParamsE --------------------------
	.section	.nv.constant0._ZN7cutlass13device_kernelINS_4gemm6kernel13GemmUniversalIN4cute5tupleIJiiiiEEENS1_10collective13CollectiveMmaINS1_34MainloopSm90TmaGmmaWarpSpecializedILi11ENS5_IJNS4_1CILi8EEENSA_ILi1EEESC_EEENS1_35KernelTmaWarpSpecializedCooperativeEEENS5_IJNSA_ILi256EEENSA_ILi64EEENSA_ILi32EEEEEENS_10bfloat16_tENS5_IJlSC_lEEESK_SL_NS4_8TiledMMAINS4_8MMA_AtomIJNS4_4SM904GMMA27MMA_64x64x16_F32BF16BF16_SSILNSP_5MajorE0ELSR_0ELNSP_7ScaleInE1ELSS_1EEEEEENS4_6LayoutINS5_IJNSA_ILi2EEESC_SC_EEENS5_IJSC_NSA_ILi0EEESY_EEEEENS5_IJNS4_10UnderscoreES11_S11_EEEEENS4_13SM90_TMA_LOADENS4_14ComposedLayoutINS4_7SwizzleILi2ELi4ELi3EEENS4_18smem_ptr_flag_bitsILi16EEENSV_INS5_IJSB_SI_EEENS5_IJSI_SC_EEEEEEEvNS4_8identityENS4_23SM90_TMA_LOAD_MULTICASTES1D_vS1E_EENS_8epilogue10collective6detail29Sm90TmaWarpSpecializedAdapterINS1I_15DefaultEpilogueISK_SL_SL_NS1H_6thread17LinearCombinationISK_Li1EffLNS1M_9ScaleType4KindE0ELNS_15FloatRoundStyleE2ESK_EENS1_15EpilogueDefaultEEEEEvvEEEEvNT_6ParamsE,"a",@progbits
	.sectionflags	@""
	.align	4
.nv.constant0._ZN7cutlass13device_kernelINS_4gemm6kernel13GemmUniversalIN4cute5tupleIJiiiiEEENS1_10collective13CollectiveMmaINS1_34MainloopSm90TmaGmmaWarpSpecializedILi11ENS5_IJNS4_1CILi8EEENSA_ILi1EEESC_EEENS1_35KernelTmaWarpSpecializedCooperativeEEENS5_IJNSA_ILi256EEENSA_ILi64EEENSA_ILi32EEEEEENS_10bfloat16_tENS5_IJlSC_lEEESK_SL_NS4_8TiledMMAINS4_8MMA_AtomIJNS4_4SM904GMMA27MMA_64x64x16_F32BF16BF16_SSILNSP_5MajorE0ELSR_0ELNSP_7ScaleInE1ELSS_1EEEEEENS4_6LayoutINS5_IJNSA_ILi2EEESC_SC_EEENS5_IJSC_NSA_ILi0EEESY_EEEEENS5_IJNS4_10UnderscoreES11_S11_EEEEENS4_13SM90_TMA_LOADENS4_14ComposedLayoutINS4_7SwizzleILi2ELi4ELi3EEENS4_18smem_ptr_flag_bitsILi16EEENSV_INS5_IJSB_SI_EEENS5_IJSI_SC_EEEEEEEvNS4_8identityENS4_23SM90_TMA_LOAD_MULTICASTES1D_vS1E_EENS_8epilogue10collective6detail29Sm90TmaWarpSpecializedAdapterINS1I_15DefaultEpilogueISK_SL_SL_NS1H_6thread17LinearCombinationISK_Li1EffLNS1M_9ScaleType4KindE0ELNS_15FloatRoundStyleE2ESK_EENS1_15EpilogueDefaultEEEEEvvEEEEvNT_6ParamsE:
	.zero		1664


//--------------------- SYMBOLS --------------------------

	.type		.nv.reservedSmem.offset0,@object
	.size		.nv.reservedSmem.offset0,0x4
	.type		__assertfail,@function
